	.target	sm_90a

	.elftype	@"ET_EXEC"


//--------------------- .note.nv.tkinfo           --------------------------
	.section	.note.nv.tkinfo,"",@"SHT_NOTE"
	.sectionflags	@"SHF_NOTE_NV_TKINFO"
	.tkinfo
        /*0018*/ 	.word	0x00000002
        /*0030*/ 	.string	""
        /*0030*/ 	.string	"ptxas"
        /*0030*/ 	.string	"Cuda compilation tools, release 13.0, V13.0.88"
        /*0030*/ 	.string	"Build cuda_13.0.r13.0/compiler.36424714_0"
        /*0030*/ 	.string	"-arch sm_90a -m 64 "



//--------------------- .note.nv.cuinfo           --------------------------
	.section	.note.nv.cuinfo,"",@"SHT_NOTE"
	.sectionflags	@"SHF_NOTE_NV_CUINFO"
        /*0018*/ 	.short	0x0002
        /*001a*/ 	.short	0x005a
        /*001c*/ 	.short	0x0082
	.zero		2


//--------------------- .nv.info                  --------------------------
	.section	.nv.info,"",@"SHT_CUDA_INFO"
	.align	4


	//----- nvinfo : EIATTR_REGCOUNT
	.align		4
        /*0000*/ 	.byte	0x04, 0x2f
        /*0002*/ 	.short	(.L_15 - .L_14)
	.align		4
.L_14:
        /*0004*/ 	.word	index@(_ZN7cutlass13device_kernelINS_4gemm6kernel13GemmUniversalIN4cute5tupleIJiiiiEEENS1_10collective13CollectiveMmaINS1_34MainloopSm90TmaGmmaWarpSpecializedILi4ENS5_IJNS4_1CILi2EEESB_NSA_ILi1EEEEEENS1_35KernelTmaWarpSpecializedCooperativeEEENS5_IJNSA_ILi256EEESG_NSA_ILi64EEEEEENS_10tfloat32_tENS5_IJlSC_lEEESJ_SK_NS4_8TiledMMAINS4_8MMA_AtomIJNS4_4SM904GMMA30MMA_64x256x8_F32TF32TF32_SS_TNILNSO_7ScaleInE1ELSQ_1EEEEEENS4_6LayoutINS5_IJSB_SC_SC_EEENS5_IJSC_NSA_ILi0EEESV_EEEEENS5_IJNS4_10UnderscoreESY_SY_EEEEENS4_23SM90_TMA_LOAD_MULTICASTENS4_14ComposedLayoutINS4_7SwizzleILi3ELi4ELi3EEENS4_18smem_ptr_flag_bitsILi32EEENST_INS5_IJNSA_ILi8EEENSA_ILi32EEEEEENS5_IJS18_SC_EEEEEEEvNS4_8identityES11_S1C_vS1D_EENS_8epilogue10collective6detail29Sm90TmaWarpSpecializedAdapterINS1G_15DefaultEpilogueISJ_SK_SK_NS1F_6thread17LinearCombinationISJ_Li1EffLNS1K_9ScaleType4KindE0ELNS_15FloatRoundStyleE2ESJ_EENS1_15EpilogueDefaultEEEEEvvEEEEvNT_6ParamsE)
        /*0008*/ 	.word	0x000000a8


	//----- nvinfo : EIATTR_FRAME_SIZE
	.align		4
.L_15:
        /*000c*/ 	.byte	0x04, 0x11
        /*000e*/ 	.short	(.L_17 - .L_16)
	.align		4
.L_16:
        /*0010*/ 	.word	index@(_ZN7cutlass13device_kernelINS_4gemm6kernel13GemmUniversalIN4cute5tupleIJiiiiEEENS1_10collective13CollectiveMmaINS1_34MainloopSm90TmaGmmaWarpSpecializedILi4ENS5_IJNS4_1CILi2EEESB_NSA_ILi1EEEEEENS1_35KernelTmaWarpSpecializedCooperativeEEENS5_IJNSA_ILi256EEESG_NSA_ILi64EEEEEENS_10tfloat32_tENS5_IJlSC_lEEESJ_SK_NS4_8TiledMMAINS4_8MMA_AtomIJNS4_4SM904GMMA30MMA_64x256x8_F32TF32TF32_SS_TNILNSO_7ScaleInE1ELSQ_1EEEEEENS4_6LayoutINS5_IJSB_SC_SC_EEENS5_IJSC_NSA_ILi0EEESV_EEEEENS5_IJNS4_10UnderscoreESY_SY_EEEEENS4_23SM90_TMA_LOAD_MULTICASTENS4_14ComposedLayoutINS4_7SwizzleILi3ELi4ELi3EEENS4_18smem_ptr_flag_bitsILi32EEENST_INS5_IJNSA_ILi8EEENSA_ILi32EEEEEENS5_IJS18_SC_EEEEEEEvNS4_8identityES11_S1C_vS1D_EENS_8epilogue10collective6detail29Sm90TmaWarpSpecializedAdapterINS1G_15DefaultEpilogueISJ_SK_SK_NS1F_6thread17LinearCombinationISJ_Li1EffLNS1K_9ScaleType4KindE0ELNS_15FloatRoundStyleE2ESJ_EENS1_15EpilogueDefaultEEEEEvvEEEEvNT_6ParamsE)
        /*0014*/ 	.word	0x00000cf8


	//----- nvinfo : EIATTR_MIN_STACK_SIZE
	.align		4
.L_17:
        /*0018*/ 	.byte	0x04, 0x12
        /*001a*/ 	.short	(.L_19 - .L_18)
	.align		4
.L_18:
        /*001c*/ 	.word	index@(_ZN7cutlass13device_kernelINS_4gemm6kernel13GemmUniversalIN4cute5tupleIJiiiiEEENS1_10collective13CollectiveMmaINS1_34MainloopSm90TmaGmmaWarpSpecializedILi4ENS5_IJNS4_1CILi2EEESB_NSA_ILi1EEEEEENS1_35KernelTmaWarpSpecializedCooperativeEEENS5_IJNSA_ILi256EEESG_NSA_ILi64EEEEEENS_10tfloat32_tENS5_IJlSC_lEEESJ_SK_NS4_8TiledMMAINS4_8MMA_AtomIJNS4_4SM904GMMA30MMA_64x256x8_F32TF32TF32_SS_TNILNSO_7ScaleInE1ELSQ_1EEEEEENS4_6LayoutINS5_IJSB_SC_SC_EEENS5_IJSC_NSA_ILi0EEESV_EEEEENS5_IJNS4_10UnderscoreESY_SY_EEEEENS4_23SM90_TMA_LOAD_MULTICASTENS4_14ComposedLayoutINS4_7SwizzleILi3ELi4ELi3EEENS4_18smem_ptr_flag_bitsILi32EEENST_INS5_IJNSA_ILi8EEENSA_ILi32EEEEEENS5_IJS18_SC_EEEEEEEvNS4_8identityES11_S1C_vS1D_EENS_8epilogue10collective6detail29Sm90TmaWarpSpecializedAdapterINS1G_15DefaultEpilogueISJ_SK_SK_NS1F_6thread17LinearCombinationISJ_Li1EffLNS1K_9ScaleType4KindE0ELNS_15FloatRoundStyleE2ESJ_EENS1_15EpilogueDefaultEEEEEvvEEEEvNT_6ParamsE)
        /*0020*/ 	.word	0x00000cf8
.L_19:


//--------------------- .nv.compat                --------------------------
	.section	.nv.compat,"",@"SHT_CUDA_COMPAT_INFO"
	.align	4
        /*0000*/ 	.byte	0x02, 0x09, 0x01, 0x00, 0x02, 0x02, 0x04, 0x00, 0x02, 0x05, 0x05, 0x00, 0x03, 0x07, 0x01, 0x01
        /*0010*/ 	.byte	0x02, 0x03, 0x01, 0x00, 0x02, 0x06, 0x01, 0x00, 0x04, 0x0b, 0x08, 0x00, 0x00, 0x00, 0x00, 0x00
        /*0020*/ 	.byte	0x00, 0x00, 0x00, 0x00


//--------------------- .nv.info._ZN7cutlass13device_kernelINS_4gemm6kernel13GemmUniversalIN4cute5tupleIJiiiiEEENS1_10collective13CollectiveMmaINS1_34MainloopSm90TmaGmmaWarpSpecializedILi4ENS5_IJNS4_1CILi2EEESB_NSA_ILi1EEEEEENS1_35KernelTmaWarpSpecializedCooperativeEEENS5_IJNSA_ILi256EEESG_NSA_ILi64EEEEEENS_10tfloat32_tENS5_IJlSC_lEEESJ_SK_NS4_8TiledMMAINS4_8MMA_AtomIJNS4_4SM904GMMA30MMA_64x256x8_F32TF32TF32_SS_TNILNSO_7ScaleInE1ELSQ_1EEEEEENS4_6LayoutINS5_IJSB_SC_SC_EEENS5_IJSC_NSA_ILi0EEESV_EEEEENS5_IJNS4_10UnderscoreESY_SY_EEEEENS4_23SM90_TMA_LOAD_MULTICASTENS4_14ComposedLayoutINS4_7SwizzleILi3ELi4ELi3EEENS4_18smem_ptr_flag_bitsILi32EEENST_INS5_IJNSA_ILi8EEENSA_ILi32EEEEEENS5_IJS18_SC_EEEEEEEvNS4_8identityES11_S1C_vS1D_EENS_8epilogue10collective6detail29Sm90TmaWarpSpecializedAdapterINS1G_15DefaultEpilogueISJ_SK_SK_NS1F_6thread17LinearCombinationISJ_Li1EffLNS1K_9ScaleType4KindE0ELNS_15FloatRoundStyleE2ESJ_EENS1_15EpilogueDefaultEEEEEvvEEEEvNT_6ParamsE --------------------------
	.section	.nv.info._ZN7cutlass13device_kernelINS_4gemm6kernel13GemmUniversalIN4cute5tupleIJiiiiEEENS1_10collective13CollectiveMmaINS1_34MainloopSm90TmaGmmaWarpSpecializedILi4ENS5_IJNS4_1CILi2EEESB_NSA_ILi1EEEEEENS1_35KernelTmaWarpSpecializedCooperativeEEENS5_IJNSA_ILi256EEESG_NSA_ILi64EEEEEENS_10tfloat32_tENS5_IJlSC_lEEESJ_SK_NS4_8TiledMMAINS4_8MMA_AtomIJNS4_4SM904GMMA30MMA_64x256x8_F32TF32TF32_SS_TNILNSO_7ScaleInE1ELSQ_1EEEEEENS4_6LayoutINS5_IJSB_SC_SC_EEENS5_IJSC_NSA_ILi0EEESV_EEEEENS5_IJNS4_10UnderscoreESY_SY_EEEEENS4_23SM90_TMA_LOAD_MULTICASTENS4_14ComposedLayoutINS4_7SwizzleILi3ELi4ELi3EEENS4_18smem_ptr_flag_bitsILi32EEENST_INS5_IJNSA_ILi8EEENSA_ILi32EEEEEENS5_IJS18_SC_EEEEEEEvNS4_8identityES11_S1C_vS1D_EENS_8epilogue10collective6detail29Sm90TmaWarpSpecializedAdapterINS1G_15DefaultEpilogueISJ_SK_SK_NS1F_6thread17LinearCombinationISJ_Li1EffLNS1K_9ScaleType4KindE0ELNS_15FloatRoundStyleE2ESJ_EENS1_15EpilogueDefaultEEEEEvvEEEEvNT_6ParamsE,"",@"SHT_CUDA_INFO"
	.sectionflags	@""
	.align	4


	//----- nvinfo : EIATTR_CUDA_API_VERSION
	.align		4
        /*0000*/ 	.byte	0x04, 0x37
        /*0002*/ 	.short	(.L_21 - .L_20)
.L_20:
        /*0004*/ 	.word	0x00000082


	//----- nvinfo : EIATTR_KPARAM_INFO
	.align		4
.L_21:
        /*0008*/ 	.byte	0x04, 0x17
        /*000a*/ 	.short	(.L_23 - .L_22)
.L_22:
        /*000c*/ 	.word	0x00000000
        /*0010*/ 	.short	0x0000
        /*0012*/ 	.short	0x0070
        /*0014*/ 	.byte	0x00, 0xf0, 0x01, 0x10


	//----- nvinfo : EIATTR_SPARSE_MMA_MASK
	.align		4
.L_23:
        /*0018*/ 	.byte	0x03, 0x50
        /*001a*/ 	.short	0x0000


	//----- nvinfo : EIATTR_MAXREG_COUNT
	.align		4
        /*001c*/ 	.byte	0x03, 0x1b
        /*001e*/ 	.short	0x00a8


	//----- nvinfo : EIATTR_NUM_BARRIERS
	.align		4
        /*0020*/ 	.byte	0x02, 0x4c
        /*0022*/ 	.byte	0x01
	.zero		1


	//----- nvinfo : EIATTR_EXTERNS
	.align		4
        /*0024*/ 	.byte	0x04, 0x0f
        /*0026*/ 	.short	(.L_25 - .L_24)


	//   ....[0]....
	.align		4
.L_24:
        /*0028*/ 	.word	index@(__assertfail)


	//----- nvinfo : EIATTR_ANNOTATIONS
	.align		4
.L_25:
        /*002c*/ 	.byte	0x04, 0x55
        /*002e*/ 	.short	(.L_27 - .L_26)


	//   ....[0]....
.L_26:
        /*0030*/ 	.word	0x00000001
        /*0034*/ 	.byte	0x00, 0x0a, 0x00, 0x00, 0x01, 0x00, 0x00, 0x00, 0x10, 0x0a, 0x00, 0x00, 0x01, 0x00, 0x00, 0x00
        /* <DEDUP_REMOVED lines=1385> */
        /*56d4*/ 	.byte	0x50, 0x29, 0x02, 0x00, 0x01, 0x00, 0x00, 0x00, 0x70, 0x29, 0x02, 0x00


	//----- nvinfo : EIATTR_MERCURY_ISA_VERSION
	.align		4
.L_27:
        /*56e0*/ 	.byte	0x03, 0x5f
        /*56e2*/ 	.short	0x0101


	//----- nvinfo : EIATTR_INT_WARP_WIDE_INSTR_OFFSETS
	.align		4
        /*56e4*/ 	.byte	0x04, 0x31
        /*56e6*/ 	.short	(.L_29 - .L_28)


	//   ....[0]....
.L_28:
        /*56e8*/ 	.word	0x00000580


	//   ....[1]....
        /*56ec*/ 	.word	0x00000590


	//   ....[2]....
        /*56f0*/ 	.word	0x00000700


	//   ....[3]....
        /*56f4*/ 	.word	0x00010fa0


	//----- nvinfo : EIATTR_COOP_GROUP_MASK_REGIDS
	.align		4
.L_29:
        /*56f8*/ 	.byte	0x04, 0x29
        /*56fa*/ 	.short	(.L_31 - .L_30)


	//   ....[0]....
.L_30:
        /*56fc*/ 	.word	0xffffffff


	//   ....[1]....
        /*5700*/ 	.word	0xffffffff


	//   ....[2]....
        /*5704*/ 	.word	0xffffffff


	//   ....[3]....
        /*5708*/ 	.word	0xffffffff


	//   ....[4]....
        /*570c*/ 	.word	0xffffffff


	//   ....[5]....
        /*5710*/ 	.word	0xffffffff


	//----- nvinfo : EIATTR_COOP_GROUP_INSTR_OFFSETS
	.align		4
.L_31:
        /*5714*/ 	.byte	0x04, 0x28
        /*5716*/ 	.short	(.L_33 - .L_32)


	//   ....[0]....
.L_32:
        /*5718*/ 	.word	0x00000070


	//   ....[1]....
        /*571c*/ 	.word	0x00000080


	//   ....[2]....
        /*5720*/ 	.word	0x000001a0


	//   ....[3]....
        /*5724*/ 	.word	0x000003d0


	//   ....[4]....
        /*5728*/ 	.word	0x00000840


	//   ....[5]....
        /*572c*/ 	.word	0x00001410


	//----- nvinfo : EIATTR_REG_RECONFIG
	.align		4
.L_33:
        /*5730*/ 	.byte	0x01, 0x54
	.zero		2


	//----- nvinfo : EIATTR_SYSCALL_OFFSETS
	.align		4
        /*5734*/ 	.byte	0x04, 0x46
        /*5736*/ 	.short	(.L_35 - .L_34)


	//   ....[0]....
.L_34:
        /*5738*/ 	.word	0x000015c0


	//----- nvinfo : EIATTR_MBARRIER_INSTR_OFFSETS
	.align		4
.L_35:
        /*573c*/ 	.byte	0x04, 0x39
        /*573e*/ 	.short	(.L_37 - .L_36)


	//   ....[0]....
.L_36:
        /*5740*/ 	.word	0x00000320
        /*5744*/ 	.word	0x000000ff
        /*5748*/ 	.word	0x00000000
        /*574c*/ 	.short	0x0100
        /*574e*/ 	.byte	0x08
	.zero		1


	//   ....[1]....
        /*5750*/ 	.word	0x00000330
        /*5754*/ 	.word	0x000000ff
        /*5758*/ 	.word	0x00000020
        /*575c*/ 	.short	0x0100
        /*575e*/ 	.byte	0x08
	.zero		1


	//   ....[2]....
        /*5760*/ 	.word	0x00000340
        /*5764*/ 	.word	0x000000ff
        /*5768*/ 	.word	0x00000008
        /*576c*/ 	.short	0x0100
        /*576e*/ 	.byte	0x08
	.zero		1


	//   ....[3]....
        /*5770*/ 	.word	0x00000350
        /*5774*/ 	.word	0x000000ff
        /*5778*/ 	.word	0x00000028
        /*577c*/ 	.short	0x0100
        /*577e*/ 	.byte	0x08
	.zero		1


	//   ....[4]....
        /*5780*/ 	.word	0x00000360
        /*5784*/ 	.word	0x000000ff
        /*5788*/ 	.word	0x00000010
        /*578c*/ 	.short	0x0100
        /*578e*/ 	.byte	0x08
	.zero		1


	//   ....[5]....
        /*5790*/ 	.word	0x00000370
        /*5794*/ 	.word	0x000000ff
        /*5798*/ 	.word	0x00000030
        /*579c*/ 	.short	0x0100
        /*579e*/ 	.byte	0x08
	.zero		1


	//   ....[6]....
        /*57a0*/ 	.word	0x00000380
        /*57a4*/ 	.word	0x000000ff
        /*57a8*/ 	.word	0x00000018
        /*57ac*/ 	.short	0x0100
        /*57ae*/ 	.byte	0x08
	.zero		1


	//   ....[7]....
        /*57b0*/ 	.word	0x00000390
        /*57b4*/ 	.word	0x000000ff
        /*57b8*/ 	.word	0x00000038
        /*57bc*/ 	.short	0x0100
        /*57be*/ 	.byte	0x08
	.zero		1


	//   ....[8]....
        /*57c0*/ 	.word	0x00000770
        /*57c4*/ 	.word	0x000000ff
        /*57c8*/ 	.word	0x00000050
        /*57cc*/ 	.short	0x0100
        /*57ce*/ 	.byte	0x06
	.zero		1


	//   ....[9]....
        /*57d0*/ 	.word	0x000007a0
        /*57d4*/ 	.word	0x000000ff
        /*57d8*/ 	.word	0x00000058
        /*57dc*/ 	.short	0x0100
        /*57de*/ 	.byte	0x06
	.zero		1


	//   ....[10]....
        /*57e0*/ 	.word	0x000016a0
        /*57e4*/ 	.word	0x00000004
        /*57e8*/ 	.word	0x00000000
        /*57ec*/ 	.short	0x010a
        /*57ee*/ 	.byte	0x3f
	.zero		1


	//   ....[11]....
        /*57f0*/ 	.word	0x000016e0
        /*57f4*/ 	.word	0x00000004
        /*57f8*/ 	.word	0x00000000
        /*57fc*/ 	.short	0x010a
        /*57fe*/ 	.byte	0x3f
	.zero		1


	//   ....[12]....
        /*5800*/ 	.word	0x00008d20
        /*5804*/ 	.word	0x00000003
        /*5808*/ 	.word	0x00000000
        /*580c*/ 	.short	0x010a
        /*580e*/ 	.byte	0x3f
	.zero		1


	//   ....[13]....
        /*5810*/ 	.word	0x00008d60
        /*5814*/ 	.word	0x00000003
        /*5818*/ 	.word	0x00000000
        /*581c*/ 	.short	0x010a
        /*581e*/ 	.byte	0x3f
	.zero		1


	//   ....[14]....
        /*5820*/ 	.word	0x00010e20
        /*5824*/ 	.word	0x00000003
        /*5828*/ 	.word	0x00000000
        /*582c*/ 	.short	0x0101
        /*582e*/ 	.byte	0x3f
	.zero		1


	//   ....[15]....
        /*5830*/ 	.word	0x00011030
        /*5834*/ 	.word	0x00000000
        /*5838*/ 	.word	0x00000000
        /*583c*/ 	.short	0x0101
        /*583e*/ 	.byte	0x3f
	.zero		1


	//   ....[16]....
        /*5840*/ 	.word	0x00022400
        /*5844*/ 	.word	0x0000000c
        /*5848*/ 	.word	0x00000020
        /*584c*/ 	.short	0x010a
        /*584e*/ 	.byte	0x3f
	.zero		1


	//   ....[17]....
        /*5850*/ 	.word	0x000228e0
        /*5854*/ 	.word	0x00000002
        /*5858*/ 	.word	0x00000058
        /*585c*/ 	.short	0x0101
        /*585e*/ 	.byte	0x3f
	.zero		1


	//   ....[18]....
        /*5860*/ 	.word	0x00023070
        /*5864*/ 	.word	0x00000005
        /*5868*/ 	.word	0x00000000
        /*586c*/ 	.short	0x010a
        /*586e*/ 	.byte	0x3f
	.zero		1


	//   ....[19]....
        /*5870*/ 	.word	0x00023100
        /*5874*/ 	.word	0x00000005
        /*5878*/ 	.word	0x00000000
        /*587c*/ 	.short	0x010a
        /*587e*/ 	.byte	0x3f
	.zero		1


	//   ....[20]....
        /*5880*/ 	.word	0x00023190
        /*5884*/ 	.word	0x00000005
        /*5888*/ 	.word	0x00000000
        /*588c*/ 	.short	0x010a
        /*588e*/ 	.byte	0x3f
	.zero		1


	//   ....[21]....
        /*5890*/ 	.word	0x00023220
        /*5894*/ 	.word	0x00000003
        /*5898*/ 	.word	0x00000000
        /*589c*/ 	.short	0x010a
        /*589e*/ 	.byte	0x3f
	.zero		1


	//   ....[22]....
        /*58a0*/ 	.word	0x00023280
        /*58a4*/ 	.word	0x00000004
        /*58a8*/ 	.word	0x00000000
        /*58ac*/ 	.short	0x010a
        /*58ae*/ 	.byte	0x3f
	.zero		1


	//   ....[23]....
        /*58b0*/ 	.word	0x000232d0
        /*58b4*/ 	.word	0x00000003
        /*58b8*/ 	.word	0x00000000
        /*58bc*/ 	.short	0x010a
        /*58be*/ 	.byte	0x3f
	.zero		1


	//   ....[24]....
        /*58c0*/ 	.word	0x000233a0
        /*58c4*/ 	.word	0x0000000c
        /*58c8*/ 	.word	0x00000020
        /*58cc*/ 	.short	0x010a
        /*58ce*/ 	.byte	0x3f
	.zero		1


	//   ....[25]....
        /*58d0*/ 	.word	0x00023470
        /*58d4*/ 	.word	0x00000005
        /*58d8*/ 	.word	0x00000000
        /*58dc*/ 	.short	0x010a
        /*58de*/ 	.byte	0x3f
	.zero		1


	//   ....[26]....
        /*58e0*/ 	.word	0x000234c0
        /*58e4*/ 	.word	0x00000005
        /*58e8*/ 	.word	0x00000000
        /*58ec*/ 	.short	0x010a
        /*58ee*/ 	.byte	0x3f
	.zero		1


	//   ....[27]....
        /*58f0*/ 	.word	0x00023510
        /*58f4*/ 	.word	0x00000005
        /*58f8*/ 	.word	0x00000000
        /*58fc*/ 	.short	0x010a
        /*58fe*/ 	.byte	0x3f
	.zero		1


	//----- nvinfo : EIATTR_NUM_MBARRIERS
	.align		4
.L_37:
        /*5900*/ 	.byte	0x03, 0x38
        /*5902*/ 	.short	0x000a


	//----- nvinfo : EIATTR_EXIT_INSTR_OFFSETS
	.align		4
        /*5904*/ 	.byte	0x04, 0x1c
        /*5906*/ 	.short	(.L_39 - .L_38)


	//   ....[0]....
.L_38:
        /*5908*/ 	.word	0x00000aa0


	//   ....[1]....
        /*590c*/ 	.word	0x00001330


	//   ....[2]....
        /*5910*/ 	.word	0x00021990


	//   ....[3]....
        /*5914*/ 	.word	0x00021fb0


	//   ....[4]....
        /*5918*/ 	.word	0x00023270


	//----- nvinfo : EIATTR_MAX_THREADS
	.align		4
.L_39:
        /*591c*/ 	.byte	0x04, 0x05
        /*591e*/ 	.short	(.L_41 - .L_40)
.L_40:
        /*5920*/ 	.word	0x00000180
        /*5924*/ 	.word	0x00000001
        /*5928*/ 	.word	0x00000001


	//----- nvinfo : EIATTR_CRS_STACK_SIZE
	.align		4
.L_41:
        /*592c*/ 	.byte	0x04, 0x1e
        /*592e*/ 	.short	(.L_43 - .L_42)
.L_42:
        /*5930*/ 	.word	0x00000000


	//----- nvinfo : EIATTR_CBANK_PARAM_SIZE
	.align		4
.L_43:
        /*5934*/ 	.byte	0x03, 0x19
        /*5936*/ 	.short	0x0470


	//----- nvinfo : EIATTR_PARAM_CBANK
	.align		4
        /*5938*/ 	.byte	0x04, 0x0a
        /*593a*/ 	.short	(.L_45 - .L_44)
	.align		4
.L_44:
        /*593c*/ 	.word	index@(.nv.constant0._ZN7cutlass13device_kernelINS_4gemm6kernel13GemmUniversalIN4cute5tupleIJiiiiEEENS1_10collective13CollectiveMmaINS1_34MainloopSm90TmaGmmaWarpSpecializedILi4ENS5_IJNS4_1CILi2EEESB_NSA_ILi1EEEEEENS1_35KernelTmaWarpSpecializedCooperativeEEENS5_IJNSA_ILi256EEESG_NSA_ILi64EEEEEENS_10tfloat32_tENS5_IJlSC_lEEESJ_SK_NS4_8TiledMMAINS4_8MMA_AtomIJNS4_4SM904GMMA30MMA_64x256x8_F32TF32TF32_SS_TNILNSO_7ScaleInE1ELSQ_1EEEEEENS4_6LayoutINS5_IJSB_SC_SC_EEENS5_IJSC_NSA_ILi0EEESV_EEEEENS5_IJNS4_10UnderscoreESY_SY_EEEEENS4_23SM90_TMA_LOAD_MULTICASTENS4_14ComposedLayoutINS4_7SwizzleILi3ELi4ELi3EEENS4_18smem_ptr_flag_bitsILi32EEENST_INS5_IJNSA_ILi8EEENSA_ILi32EEEEEENS5_IJS18_SC_EEEEEEEvNS4_8identityES11_S1C_vS1D_EENS_8epilogue10collective6detail29Sm90TmaWarpSpecializedAdapterINS1G_15DefaultEpilogueISJ_SK_SK_NS1F_6thread17LinearCombinationISJ_Li1EffLNS1K_9ScaleType4KindE0ELNS_15FloatRoundStyleE2ESJ_EENS1_15EpilogueDefaultEEEEEvvEEEEvNT_6ParamsE)
        /*5940*/ 	.short	0x0210
        /*5942*/ 	.short	0x0470


	//----- nvinfo : EIATTR_SW_WAR
	.align		4
.L_45:
        /*5944*/ 	.byte	0x04, 0x36
        /*5946*/ 	.short	(.L_47 - .L_46)
.L_46:
        /*5948*/ 	.word	0x00000008
.L_47:


//--------------------- .nv.callgraph             --------------------------
	.section	.nv.callgraph,"",@"SHT_CUDA_CALLGRAPH"
	.align	4
	.sectionentsize	8
	.align		4
        /*0000*/ 	.word	0x00000000
	.align		4
        /*0004*/ 	.word	0xffffffff
	.align		4
        /*0008*/ 	.word	index@(_ZN7cutlass13device_kernelINS_4gemm6kernel13GemmUniversalIN4cute5tupleIJiiiiEEENS1_10collective13CollectiveMmaINS1_34MainloopSm90TmaGmmaWarpSpecializedILi4ENS5_IJNS4_1CILi2EEESB_NSA_ILi1EEEEEENS1_35KernelTmaWarpSpecializedCooperativeEEENS5_IJNSA_ILi256EEESG_NSA_ILi64EEEEEENS_10tfloat32_tENS5_IJlSC_lEEESJ_SK_NS4_8TiledMMAINS4_8MMA_AtomIJNS4_4SM904GMMA30MMA_64x256x8_F32TF32TF32_SS_TNILNSO_7ScaleInE1ELSQ_1EEEEEENS4_6LayoutINS5_IJSB_SC_SC_EEENS5_IJSC_NSA_ILi0EEESV_EEEEENS5_IJNS4_10UnderscoreESY_SY_EEEEENS4_23SM90_TMA_LOAD_MULTICASTENS4_14ComposedLayoutINS4_7SwizzleILi3ELi4ELi3EEENS4_18smem_ptr_flag_bitsILi32EEENST_INS5_IJNSA_ILi8EEENSA_ILi32EEEEEENS5_IJS18_SC_EEEEEEEvNS4_8identityES11_S1C_vS1D_EENS_8epilogue10collective6detail29Sm90TmaWarpSpecializedAdapterINS1G_15DefaultEpilogueISJ_SK_SK_NS1F_6thread17LinearCombinationISJ_Li1EffLNS1K_9ScaleType4KindE0ELNS_15FloatRoundStyleE2ESJ_EENS1_15EpilogueDefaultEEEEEvvEEEEvNT_6ParamsE)
	.align		4
        /*000c*/ 	.word	index@(__assertfail)
	.align		4
        /*0010*/ 	.word	0x00000000
	.align		4
        /*0014*/ 	.word	0xfffffffe
	.align		4
        /*0018*/ 	.word	0x00000000
	.align		4
        /*001c*/ 	.word	0xfffffffd
	.align		4
        /*0020*/ 	.word	0x00000000
	.align		4
        /*0024*/ 	.word	0xfffffffc


//--------------------- .nv.constant4             --------------------------
	.section	.nv.constant4,"a",@progbits
	.align	8
	.align		8
.nv.constant4:
        /*0000*/ 	.dword	__assertfail
	.align		8
        /*0008*/ 	.dword	__unnamed_1
	.align		8
        /*0010*/ 	.dword	_ZN39_INTERNAL_e249ad61_4_k_cu_8fccd402_69234cuda3std3__45__cpo5beginE
	.align		8
        /*0018*/ 	.dword	_ZN39_INTERNAL_e249ad61_4_k_cu_8fccd402_69234cuda3std3__45__cpo3endE
	.align		8
        /*0020*/ 	.dword	_ZN39_INTERNAL_e249ad61_4_k_cu_8fccd402_69234cuda3std3__45__cpo6cbeginE
	.align		8
        /*0028*/ 	.dword	_ZN39_INTERNAL_e249ad61_4_k_cu_8fccd402_69234cuda3std3__45__cpo4cendE
	.align		8
        /*0030*/ 	.dword	_ZN39_INTERNAL_e249ad61_4_k_cu_8fccd402_69234cuda3std3__441_GLOBAL__N__e249ad61_4_k_cu_8fccd402_69236ignoreE
	.align		8
        /*0038*/ 	.dword	_ZN39_INTERNAL_e249ad61_4_k_cu_8fccd402_69234cuda3std3__419piecewise_constructE
	.align		8
        /*0040*/ 	.dword	_ZN39_INTERNAL_e249ad61_4_k_cu_8fccd402_69234cuda3std3__48in_placeE
	.align		8
        /*0048*/ 	.dword	_ZN39_INTERNAL_e249ad61_4_k_cu_8fccd402_69234cuda3std6ranges3__45__cpo4swapE
	.align		8
        /*0050*/ 	.dword	_ZN39_INTERNAL_e249ad61_4_k_cu_8fccd402_69234cuda3std6ranges3__45__cpo9iter_moveE
	.align		8
        /*0058*/ 	.dword	_ZN39_INTERNAL_e249ad61_4_k_cu_8fccd402_69234cute7productE
	.align		8
        /*0060*/ 	.dword	_ZN39_INTERNAL_e249ad61_4_k_cu_8fccd402_69234cute1_E
	.align		8
        /*0068*/ 	.dword	$str$22
	.align		8
        /*0070*/ 	.dword	$str$23


//--------------------- .text._ZN7cutlass13device_kernelINS_4gemm6kernel13GemmUniversalIN4cute5tupleIJiiiiEEENS1_10collective13CollectiveMmaINS1_34MainloopSm90TmaGmmaWarpSpecializedILi4ENS5_IJNS4_1CILi2EEESB_NSA_ILi1EEEEEENS1_35KernelTmaWarpSpecializedCooperativeEEENS5_IJNSA_ILi256EEESG_NSA_ILi64EEEEEENS_10tfloat32_tENS5_IJlSC_lEEESJ_SK_NS4_8TiledMMAINS4_8MMA_AtomIJNS4_4SM904GMMA30MMA_64x256x8_F32TF32TF32_SS_TNILNSO_7ScaleInE1ELSQ_1EEEEEENS4_6LayoutINS5_IJSB_SC_SC_EEENS5_IJSC_NSA_ILi0EEESV_EEEEENS5_IJNS4_10UnderscoreESY_SY_EEEEENS4_23SM90_TMA_LOAD_MULTICASTENS4_14ComposedLayoutINS4_7SwizzleILi3ELi4ELi3EEENS4_18smem_ptr_flag_bitsILi32EEENST_INS5_IJNSA_ILi8EEENSA_ILi32EEEEEENS5_IJS18_SC_EEEEEEEvNS4_8identityES11_S1C_vS1D_EENS_8epilogue10collective6detail29Sm90TmaWarpSpecializedAdapterINS1G_15DefaultEpilogueISJ_SK_SK_NS1F_6thread17LinearCombinationISJ_Li1EffLNS1K_9ScaleType4KindE0ELNS_15FloatRoundStyleE2ESJ_EENS1_15EpilogueDefaultEEEEEvvEEEEvNT_6ParamsE --------------------------
	.section	.text._ZN7cutlass13device_kernelINS_4gemm6kernel13GemmUniversalIN4cute5tupleIJiiiiEEENS1_10collective13CollectiveMmaINS1_34MainloopSm90TmaGmmaWarpSpecializedILi4ENS5_IJNS4_1CILi2EEESB_NSA_ILi1EEEEEENS1_35KernelTmaWarpSpecializedCooperativeEEENS5_IJNSA_ILi256EEESG_NSA_ILi64EEEEEENS_10tfloat32_tENS5_IJlSC_lEEESJ_SK_NS4_8TiledMMAINS4_8MMA_AtomIJNS4_4SM904GMMA30MMA_64x256x8_F32TF32TF32_SS_TNILNSO_7ScaleInE1ELSQ_1EEEEEENS4_6LayoutINS5_IJSB_SC_SC_EEENS5_IJSC_NSA_ILi0EEESV_EEEEENS5_IJNS4_10UnderscoreESY_SY_EEEEENS4_23SM90_TMA_LOAD_MULTICASTENS4_14ComposedLayoutINS4_7SwizzleILi3ELi4ELi3EEENS4_18smem_ptr_flag_bitsILi32EEENST_INS5_IJNSA_ILi8EEENSA_ILi32EEEEEENS5_IJS18_SC_EEEEEEEvNS4_8identityES11_S1C_vS1D_EENS_8epilogue10collective6detail29Sm90TmaWarpSpecializedAdapterINS1G_15DefaultEpilogueISJ_SK_SK_NS1F_6thread17LinearCombinationISJ_Li1EffLNS1K_9ScaleType4KindE0ELNS_15FloatRoundStyleE2ESJ_EENS1_15EpilogueDefaultEEEEEvvEEEEvNT_6ParamsE,"ax",@progbits
	.align	128
.text._ZN7cutlass13device_kernelINS_4gemm6kernel13GemmUniversalIN4cute5tupleIJiiiiEEENS1_10collective13CollectiveMmaINS1_34MainloopSm90TmaGmmaWarpSpecializedILi4ENS5_IJNS4_1CILi2EEESB_NSA_ILi1EEEEEENS1_35KernelTmaWarpSpecializedCooperativeEEENS5_IJNSA_ILi256EEESG_NSA_ILi64EEEEEENS_10tfloat32_tENS5_IJlSC_lEEESJ_SK_NS4_8TiledMMAINS4_8MMA_AtomIJNS4_4SM904GMMA30MMA_64x256x8_F32TF32TF32_SS_TNILNSO_7ScaleInE1ELSQ_1EEEEEENS4_6LayoutINS5_IJSB_SC_SC_EEENS5_IJSC_NSA_ILi0EEESV_EEEEENS5_IJNS4_10UnderscoreESY_SY_EEEEENS4_23SM90_TMA_LOAD_MULTICASTENS4_14ComposedLayoutINS4_7SwizzleILi3ELi4ELi3EEENS4_18smem_ptr_flag_bitsILi32EEENST_INS5_IJNSA_ILi8EEENSA_ILi32EEEEEENS5_IJS18_SC_EEEEEEEvNS4_8identityES11_S1C_vS1D_EENS_8epilogue10collective6detail29Sm90TmaWarpSpecializedAdapterINS1G_15DefaultEpilogueISJ_SK_SK_NS1F_6thread17LinearCombinationISJ_Li1EffLNS1K_9ScaleType4KindE0ELNS_15FloatRoundStyleE2ESJ_EENS1_15EpilogueDefaultEEEEEvvEEEEvNT_6ParamsE:
        .type           _ZN7cutlass13device_kernelINS_4gemm6kernel13GemmUniversalIN4cute5tupleIJiiiiEEENS1_10collective13CollectiveMmaINS1_34MainloopSm90TmaGmmaWarpSpecializedILi4ENS5_IJNS4_1CILi2EEESB_NSA_ILi1EEEEEENS1_35KernelTmaWarpSpecializedCooperativeEEENS5_IJNSA_ILi256EEESG_NSA_ILi64EEEEEENS_10tfloat32_tENS5_IJlSC_lEEESJ_SK_NS4_8TiledMMAINS4_8MMA_AtomIJNS4_4SM904GMMA30MMA_64x256x8_F32TF32TF32_SS_TNILNSO_7ScaleInE1ELSQ_1EEEEEENS4_6LayoutINS5_IJSB_SC_SC_EEENS5_IJSC_NSA_ILi0EEESV_EEEEENS5_IJNS4_10UnderscoreESY_SY_EEEEENS4_23SM90_TMA_LOAD_MULTICASTENS4_14ComposedLayoutINS4_7SwizzleILi3ELi4ELi3EEENS4_18smem_ptr_flag_bitsILi32EEENST_INS5_IJNSA_ILi8EEENSA_ILi32EEEEEENS5_IJS18_SC_EEEEEEEvNS4_8identityES11_S1C_vS1D_EENS_8epilogue10collective6detail29Sm90TmaWarpSpecializedAdapterINS1G_15DefaultEpilogueISJ_SK_SK_NS1F_6thread17LinearCombinationISJ_Li1EffLNS1K_9ScaleType4KindE0ELNS_15FloatRoundStyleE2ESJ_EENS1_15EpilogueDefaultEEEEEvvEEEEvNT_6ParamsE,@function
        .size           _ZN7cutlass13device_kernelINS_4gemm6kernel13GemmUniversalIN4cute5tupleIJiiiiEEENS1_10collective13CollectiveMmaINS1_34MainloopSm90TmaGmmaWarpSpecializedILi4ENS5_IJNS4_1CILi2EEESB_NSA_ILi1EEEEEENS1_35KernelTmaWarpSpecializedCooperativeEEENS5_IJNSA_ILi256EEESG_NSA_ILi64EEEEEENS_10tfloat32_tENS5_IJlSC_lEEESJ_SK_NS4_8TiledMMAINS4_8MMA_AtomIJNS4_4SM904GMMA30MMA_64x256x8_F32TF32TF32_SS_TNILNSO_7ScaleInE1ELSQ_1EEEEEENS4_6LayoutINS5_IJSB_SC_SC_EEENS5_IJSC_NSA_ILi0EEESV_EEEEENS5_IJNS4_10UnderscoreESY_SY_EEEEENS4_23SM90_TMA_LOAD_MULTICASTENS4_14ComposedLayoutINS4_7SwizzleILi3ELi4ELi3EEENS4_18smem_ptr_flag_bitsILi32EEENST_INS5_IJNSA_ILi8EEENSA_ILi32EEEEEENS5_IJS18_SC_EEEEEEEvNS4_8identityES11_S1C_vS1D_EENS_8epilogue10collective6detail29Sm90TmaWarpSpecializedAdapterINS1G_15DefaultEpilogueISJ_SK_SK_NS1F_6thread17LinearCombinationISJ_Li1EffLNS1K_9ScaleType4KindE0ELNS_15FloatRoundStyleE2ESJ_EENS1_15EpilogueDefaultEEEEEvvEEEEvNT_6ParamsE,(.L_x_579 - _ZN7cutlass13device_kernelINS_4gemm6kernel13GemmUniversalIN4cute5tupleIJiiiiEEENS1_10collective13CollectiveMmaINS1_34MainloopSm90TmaGmmaWarpSpecializedILi4ENS5_IJNS4_1CILi2EEESB_NSA_ILi1EEEEEENS1_35KernelTmaWarpSpecializedCooperativeEEENS5_IJNSA_ILi256EEESG_NSA_ILi64EEEEEENS_10tfloat32_tENS5_IJlSC_lEEESJ_SK_NS4_8TiledMMAINS4_8MMA_AtomIJNS4_4SM904GMMA30MMA_64x256x8_F32TF32TF32_SS_TNILNSO_7ScaleInE1ELSQ_1EEEEEENS4_6LayoutINS5_IJSB_SC_SC_EEENS5_IJSC_NSA_ILi0EEESV_EEEEENS5_IJNS4_10UnderscoreESY_SY_EEEEENS4_23SM90_TMA_LOAD_MULTICASTENS4_14ComposedLayoutINS4_7SwizzleILi3ELi4ELi3EEENS4_18smem_ptr_flag_bitsILi32EEENST_INS5_IJNSA_ILi8EEENSA_ILi32EEEEEENS5_IJS18_SC_EEEEEEEvNS4_8identityES11_S1C_vS1D_EENS_8epilogue10collective6detail29Sm90TmaWarpSpecializedAdapterINS1G_15DefaultEpilogueISJ_SK_SK_NS1F_6thread17LinearCombinationISJ_Li1EffLNS1K_9ScaleType4KindE0ELNS_15FloatRoundStyleE2ESJ_EENS1_15EpilogueDefaultEEEEEvvEEEEvNT_6ParamsE)
        .other          _ZN7cutlass13device_kernelINS_4gemm6kernel13GemmUniversalIN4cute5tupleIJiiiiEEENS1_10collective13CollectiveMmaINS1_34MainloopSm90TmaGmmaWarpSpecializedILi4ENS5_IJNS4_1CILi2EEESB_NSA_ILi1EEEEEENS1_35KernelTmaWarpSpecializedCooperativeEEENS5_IJNSA_ILi256EEESG_NSA_ILi64EEEEEENS_10tfloat32_tENS5_IJlSC_lEEESJ_SK_NS4_8TiledMMAINS4_8MMA_AtomIJNS4_4SM904GMMA30MMA_64x256x8_F32TF32TF32_SS_TNILNSO_7ScaleInE1ELSQ_1EEEEEENS4_6LayoutINS5_IJSB_SC_SC_EEENS5_IJSC_NSA_ILi0EEESV_EEEEENS5_IJNS4_10UnderscoreESY_SY_EEEEENS4_23SM90_TMA_LOAD_MULTICASTENS4_14ComposedLayoutINS4_7SwizzleILi3ELi4ELi3EEENS4_18smem_ptr_flag_bitsILi32EEENST_INS5_IJNSA_ILi8EEENSA_ILi32EEEEEENS5_IJS18_SC_EEEEEEEvNS4_8identityES11_S1C_vS1D_EENS_8epilogue10collective6detail29Sm90TmaWarpSpecializedAdapterINS1G_15DefaultEpilogueISJ_SK_SK_NS1F_6thread17LinearCombinationISJ_Li1EffLNS1K_9ScaleType4KindE0ELNS_15FloatRoundStyleE2ESJ_EENS1_15EpilogueDefaultEEEEEvvEEEEvNT_6ParamsE,@"STO_CUDA_ENTRY STV_DEFAULT"
_ZN7cutlass13device_kernelINS_4gemm6kernel13GemmUniversalIN4cute5tupleIJiiiiEEENS1_10collective13CollectiveMmaINS1_34MainloopSm90TmaGmmaWarpSpecializedILi4ENS5_IJNS4_1CILi2EEESB_NSA_ILi1EEEEEENS1_35KernelTmaWarpSpecializedCooperativeEEENS5_IJNSA_ILi256EEESG_NSA_ILi64EEEEEENS_10tfloat32_tENS5_IJlSC_lEEESJ_SK_NS4_8TiledMMAINS4_8MMA_AtomIJNS4_4SM904GMMA30MMA_64x256x8_F32TF32TF32_SS_TNILNSO_7ScaleInE1ELSQ_1EEEEEENS4_6LayoutINS5_IJSB_SC_SC_EEENS5_IJSC_NSA_ILi0EEESV_EEEEENS5_IJNS4_10UnderscoreESY_SY_EEEEENS4_23SM90_TMA_LOAD_MULTICASTENS4_14ComposedLayoutINS4_7SwizzleILi3ELi4ELi3EEENS4_18smem_ptr_flag_bitsILi32EEENST_INS5_IJNSA_ILi8EEENSA_ILi32EEEEEENS5_IJS18_SC_EEEEEEEvNS4_8identityES11_S1C_vS1D_EENS_8epilogue10collective6detail29Sm90TmaWarpSpecializedAdapterINS1G_15DefaultEpilogueISJ_SK_SK_NS1F_6thread17LinearCombinationISJ_Li1EffLNS1K_9ScaleType4KindE0ELNS_15FloatRoundStyleE2ESJ_EENS1_15EpilogueDefaultEEEEEvvEEEEvNT_6ParamsE:
[----:B------:R-:W0:Y:S02]  /*0000*/  LDC R1, c[0x0][0x28] ;  /* 0x00000a00ff017b82 */ /* 0x000e240000000800 */
[----:B0-----:R-:W-:Y:S01]  /*0010*/  VIADD R1, R1, 0xfffff308 ;  /* 0xfffff30801017836 */ /* 0x001fe20000000000 */
[----:B------:R-:W0:Y:S01]  /*0020*/  S2R R4, SR_TID.X ;  /* 0x0000000000047919 */ /* 0x000e220000002100 */
[----:B------:R-:W-:Y:S01]  /*0030*/  ELECT P0, URZ, PT ;  /* 0x00000000003f782f */ /* 0x000fe20003800000 */
[----:B------:R-:W-:Y:S01]  /*0040*/  BSSY B0, `(.L_x_0) ;  /* 0x0000015000007945 */ /* 0x000fe20003800000 */
[--C-:B0-----:R-:W-:Y:S02]  /*0050*/  SHF.R.U32.HI R0, RZ, 0x5, R4.reuse ;  /* 0x00000005ff007819 */ /* 0x101fe40000011604 */
[----:B------:R-:W-:-:S03]  /*0060*/  SHF.R.U32.HI R2, RZ, 0x7, R4 ;  /* 0x00000007ff027819 */ /* 0x000fc60000011604 */
[----:B------:R-:W0:Y:S04]  /*0070*/  SHFL.IDX PT, R3, R0, RZ, 0x1f ;  /* 0x00001fff00037589 */ /* 0x000e2800000e0000 */
[----:B------:R-:W1:Y:S01]  /*0080*/  SHFL.IDX PT, R2, R2, RZ, 0x1f ;  /* 0x00001fff02027589 */ /* 0x000e6200000e0000 */
[----:B0-----:R-:W-:Y:S02]  /*0090*/  R2UR UR9, R3 ;  /* 0x00000000030972ca */ /* 0x001fe400000e0000 */
[----:B-1----:R-:W-:-:S11]  /*00a0*/  R2UR UR5, R2 ;  /* 0x00000000020572ca */ /* 0x002fd600000e0000 */
[----:B------:R-:W-:Y:S02]  /*00b0*/  USHF.R.S32.HI UR4, URZ, 0x1f, UR9 ;  /* 0x0000001f3f047899 */ /* 0x000fe40008011409 */
[----:B------:R-:W-:Y:S02]  /*00c0*/  ISETP.NE.OR P0, PT, RZ, UR9, !P0 ;  /* 0x00000009ff007c0c */ /* 0x000fe4000c705670 */
[----:B------:R-:W-:-:S04]  /*00d0*/  ULEA.HI UR4, UR4, UR9, URZ, 0x2 ;  /* 0x0000000904047291 */ /* 0x000fc8000f8f103f */
[----:B------:R-:W-:-:S04]  /*00e0*/  ULOP3.LUT UR4, UR4, 0xfffffffc, URZ, 0xc0, !UPT ;  /* 0xfffffffc04047892 */ /* 0x000fc8000f8ec03f */
[----:B------:R-:W-:-:S03]  /*00f0*/  UIADD3 UR9, UR9, -UR4, URZ ;  /* 0x8000000409097290 */ /* 0x000fc6000fffe03f */
[----:B------:R-:W-:Y:S09]  /*0100*/  @P0 BRA `(.L_x_1) ;  /* 0x0000000000200947 */ /* 0x000ff20003800000 */
[----:B------:R-:W-:Y:S02]  /*0110*/  ULDC.64 UR6, c[0x0][0x198] ;  /* 0x0000660000067ab9 */ /* 0x000fe40000000a00 */
[----:B------:R-:W-:Y:S02]  /*0120*/  UIADD3 UR10, UP0, UR6, 0xf0, URZ ;  /* 0x000000f0060a7890 */ /* 0x000fe4000ff1e03f */
[----:B------:R-:W-:Y:S02]  /*0130*/  UIADD3 UR6, UP1, UR6, 0x1f0, URZ ;  /* 0x000001f006067890 */ /* 0x000fe4000ff3e03f */
[----:B------:R-:W-:Y:S02]  /*0140*/  UIADD3.X UR11, URZ, UR7, URZ, UP0, !UPT ;  /* 0x000000073f0b7290 */ /* 0x000fe400087fe43f */
[----:B------:R-:W-:-:S07]  /*0150*/  UIADD3.X UR7, URZ, UR7, URZ, UP1, !UPT ;  /* 0x000000073f077290 */ /* 0x000fce0008ffe43f */
[----:B------:R0:W-:Y:S02]  /*0160*/  UTMACCTL.PF [UR10] ;  /* 0x000000000a0079b9 */ /* 0x0001e40008040000 */
[----:B------:R0:W-:Y:S02]  /*0170*/  UTMACCTL.PF [UR6] ;  /* 0x00000000060079b9 */ /* 0x0001e40008040000 */
[----:B0-----:R-:W-:Y:S01]  /*0180*/  NOP ;  /* 0x0000000000007918 */ /* 0x001fe20000000000 */
.L_x_1:
[----:B------:R-:W-:Y:S05]  /*0190*/  BSYNC B0 ;  /* 0x0000000000007941 */ /* 0x000fea0003800000 */
.L_x_0:
[----:B------:R-:W0:Y:S01]  /*01a0*/  SHFL.IDX PT, R2, R0, RZ, 0x1f ;  /* 0x00001fff00027589 */ /* 0x000e2200000e0000 */
[----:B------:R-:W-:Y:S01]  /*01b0*/  UISETP.NE.AND UP0, UPT, UR9, 0x3, UPT ;  /* 0x000000030900788c */ /* 0x000fe2000bf05270 */
[----:B------:R-:W-:Y:S01]  /*01c0*/  ISETP.NE.AND P1, PT, RZ, UR5, PT ;  /* 0x00000005ff007c0c */ /* 0x000fe2000bf25270 */
[----:B------:R-:W-:Y:S02]  /*01d0*/  UIADD3 UR16, UR5, -0x1, URZ ;  /* 0xffffffff05107890 */ /* 0x000fe4000fffe03f */
[----:B------:R-:W-:Y:S02]  /*01e0*/  UISETP.EQ.OR UP0, UPT, UR9, URZ, !UP0 ;  /* 0x0000003f0900728c */ /* 0x000fe4000c702670 */
[----:B------:R-:W-:Y:S02]  /*01f0*/  UISETP.GE.U32.AND UP1, UPT, UR16, 0x2, UPT ;  /* 0x000000021000788c */ /* 0x000fe4000bf26070 */
[----:B------:R-:W-:-:S04]  /*0200*/  UISETP.EQ.AND UP0, UPT, UR5, URZ, UP0 ;  /* 0x0000003f0500728c */ /* 0x000fc80008702270 */
[----:B------:R-:W-:-:S04]  /*0210*/  USEL UR38, URZ, 0x1, !UP0 ;  /* 0x000000013f267887 */ /* 0x000fc8000c000000 */
[----:B------:R-:W-:Y:S01]  /*0220*/  USEL UR38, UR38, 0x2, UP1 ;  /* 0x0000000226267887 */ /* 0x000fe20008800000 */
[----:B0-----:R-:W-:-:S13]  /*0230*/  ISETP.NE.AND P0, PT, R2, RZ, PT ;  /* 0x000000ff0200720c */ /* 0x001fda0003f05270 */
[----:B------:R-:W-:Y:S05]  /*0240*/  @P0 BRA `(.L_x_2) ;  /* 0x0000000000580947 */ /* 0x000fea0003800000 */
[----:B------:R-:W0:Y:S01]  /*0250*/  S2UR UR8, SR_CgaCtaId ;  /* 0x00000000000879c3 */ /* 0x000e220000008800 */
[----:B------:R-:W-:Y:S01]  /*0260*/  UMOV UR4, 0x400 ;  /* 0x0000040000047882 */ /* 0x000fe20000000000 */
[----:B------:R-:W-:Y:S01]  /*0270*/  UMOV UR5, 0x1 ;  /* 0x0000000100057882 */ /* 0x000fe20000000000 */
[----:B------:R-:W-:Y:S01]  /*0280*/  UMOV UR6, 0x6 ;  /* 0x0000000600067882 */ /* 0x000fe20000000000 */
[----:B------:R-:W-:Y:S01]  /*0290*/  ELECT P0, URZ, PT ;  /* 0x00000000003f782f */ /* 0x000fe20003800000 */
[----:B------:R-:W-:-:S04]  /*02a0*/  UIADD3 UR6, -UR6, 0x100000, URZ ;  /* 0x0010000006067890 */ /* 0x000fc8000fffe13f */
[----:B------:R-:W-:Y:S02]  /*02b0*/  USHF.L.U32 UR7, UR6, 0xb, URZ ;  /* 0x0000000b06077899 */ /* 0x000fe4000800063f */
[----:B------:R-:W-:Y:S02]  /*02c0*/  USHF.L.U32 UR6, UR6, 0x1, URZ ;  /* 0x0000000106067899 */ /* 0x000fe4000800063f */
[----:B0-----:R-:W-:Y:S02]  /*02d0*/  ULEA UR8, UR8, UR4, 0x18 ;  /* 0x0000000408087291 */ /* 0x001fe4000f8ec03f */
[----:B------:R-:W-:-:S04]  /*02e0*/  UIADD3 UR4, -UR5, 0x100000, URZ ;  /* 0x0010000005047890 */ /* 0x000fc8000fffe13f */
[----:B------:R-:W-:Y:S02]  /*02f0*/  USHF.L.U32 UR5, UR4, 0xb, URZ ;  /* 0x0000000b04057899 */ /* 0x000fe4000800063f */
[----:B------:R-:W-:Y:S01]  /*0300*/  USHF.L.U32 UR4, UR4, 0x1, URZ ;  /* 0x0000000104047899 */ /* 0x000fe2000800063f */
[----:B------:R-:W0:Y:S11]  /*0310*/  FENCE.VIEW.ASYNC.S ;  /* 0x00000000000073c6 */ /* 0x000e360000000000 */
[----:B0-----:R0:W1:Y:S01]  /*0320*/  SYNCS.EXCH.64 URZ, [UR8], UR4 ;  /* 0x00000004083f75b2 */ /* 0x0010620008000100 */
[----:B------:R0:W2:Y:S01]  /*0330*/  SYNCS.EXCH.64 URZ, [UR8+0x20], UR6 ;  /* 0x00002006083f75b2 */ /* 0x0000a20008000100 */
[----:B------:R0:W3:Y:S01]  /*0340*/  SYNCS.EXCH.64 URZ, [UR8+0x8], UR4 ;  /* 0x00000804083f75b2 */ /* 0x0000e20008000100 */
[----:B------:R0:W4:Y:S01]  /*0350*/  SYNCS.EXCH.64 URZ, [UR8+0x28], UR6 ;  /* 0x00002806083f75b2 */ /* 0x0001220008000100 */
[----:B------:R0:W0:Y:S01]  /*0360*/  SYNCS.EXCH.64 URZ, [UR8+0x10], UR4 ;  /* 0x00001004083f75b2 */ /* 0x0000220008000100 */
[----:B------:R0:W0:Y:S01]  /*0370*/  SYNCS.EXCH.64 URZ, [UR8+0x30], UR6 ;  /* 0x00003006083f75b2 */ /* 0x0000220008000100 */
[----:B------:R0:W0:Y:S01]  /*0380*/  SYNCS.EXCH.64 URZ, [UR8+0x18], UR4 ;  /* 0x00001804083f75b2 */ /* 0x0000220008000100 */
[----:B------:R0:W0:Y:S01]  /*0390*/  SYNCS.EXCH.64 URZ, [UR8+0x38], UR6 ;  /* 0x00003806083f75b2 */ /* 0x0000220008000100 */
[----:B------:R-:W-:Y:S01]  /*03a0*/  NOP ;  /* 0x0000000000007918 */ /* 0x000fe20000000000 */
.L_x_2:
[----:B------:R-:W5:Y:S01]  /*03b0*/  S2UR UR13, SR_CTAID.X ;  /* 0x00000000000d79c3 */ /* 0x000f620000002500 */
[----:B------:R-:W-:Y:S01]  /*03c0*/  SHF.R.S32.HI R3, RZ, 0x1f, R4 ;  /* 0x0000001fff037819 */ /* 0x000fe20000011404 */
[----:B------:R5:W1:Y:S01]  /*03d0*/  SHFL.IDX PT, R6, R0, RZ, 0x1f ;  /* 0x00001fff00067589 */ /* 0x000a6200000e0000 */
[----:B0-----:R-:W-:Y:S01]  /*03e0*/  ULDC UR4, c[0x0][0x150] ;  /* 0x0000540000047ab9 */ /* 0x001fe20000000800 */
[----:B------:R-:W-:Y:S02]  /*03f0*/  ELECT P0, URZ, PT ;  /* 0x00000000003f782f */ /* 0x000fe40003800000 */
[----:B------:R-:W-:Y:S01]  /*0400*/  LEA.HI R3, R3, R4, RZ, 0x7 ;  /* 0x0000000403037211 */ /* 0x000fe200078f38ff */
[----:B------:R-:W-:Y:S01]  /*0410*/  ULDC UR5, c[0x0][0x154] ;  /* 0x0000550000057ab9 */ /* 0x000fe20000000800 */
[----:B------:R-:W-:Y:S01]  /*0420*/  SHF.R.S32.HI R7, RZ, 0x1f, R2 ;  /* 0x0000001fff077819 */ /* 0x000fe20000011402 */
[----:B------:R-:W0:Y:S01]  /*0430*/  S2UR UR10, SR_CTAID.Y ;  /* 0x00000000000a79c3 */ /* 0x000e220000002600 */
[----:B------:R-:W-:Y:S01]  /*0440*/  LOP3.LUT R3, R3, 0xffffff80, RZ, 0xc0, !PT ;  /* 0xffffff8003037812 */ /* 0x000fe200078ec0ff */
[----:B------:R-:W-:Y:S01]  /*0450*/  ULDC UR8, c[0x0][0x144] ;  /* 0x0000510000087ab9 */ /* 0x000fe20000000800 */
[----:B------:R-:W-:Y:S01]  /*0460*/  LEA.HI R7, R7, R2, RZ, 0x2 ;  /* 0x0000000207077211 */ /* 0x000fe200078f10ff */
[----:B------:R-:W-:Y:S01]  /*0470*/  NOP ;  /* 0x0000000000007918 */ /* 0x000fe20000000000 */
[----:B------:R-:W-:Y:S01]  /*0480*/  NOP ;  /* 0x0000000000007918 */ /* 0x000fe20000000000 */
[----:B------:R-:W-:Y:S01]  /*0490*/  IMAD.IADD R3, R4, 0x1, -R3 ;  /* 0x0000000104037824 */ /* 0x000fe200078e0a03 */
[----:B------:R-:W-:Y:S01]  /*04a0*/  LOP3.LUT R7, R7, 0x3ffffffc, RZ, 0xc0, !PT ;  /* 0x3ffffffc07077812 */ /* 0x000fe200078ec0ff */
[----:B------:R-:W-:Y:S01]  /*04b0*/  ULDC UR11, c[0x0][0x148] ;  /* 0x00005200000b7ab9 */ /* 0x000fe20000000800 */
[----:B------:R-:W-:-:S02]  /*04c0*/  IMAD.MOV.U32 R17, RZ, RZ, 0x1 ;  /* 0x00000001ff117424 */ /* 0x000fc400078e00ff */
[----:B------:R-:W-:Y:S01]  /*04d0*/  SHF.R.S32.HI R4, RZ, 0x1f, R3 ;  /* 0x0000001fff047819 */ /* 0x000fe20000011403 */
[----:B------:R-:W-:-:S03]  /*04e0*/  IMAD.IADD R2, R2, 0x1, -R7 ;  /* 0x0000000102027824 */ /* 0x000fc600078e0a07 */
[----:B------:R-:W-:Y:S02]  /*04f0*/  LEA.HI R4, R4, R3, RZ, 0x3 ;  /* 0x0000000304047211 */ /* 0x000fe400078f18ff */
[----:B-----5:R-:W-:Y:S02]  /*0500*/  I2FP.F32.U32 R5, UR13 ;  /* 0x0000000d00057c45 */ /* 0x020fe40008201000 */
[--C-:B------:R-:W-:Y:S02]  /*0510*/  SHF.R.S32.HI R0, RZ, 0x3, R4.reuse ;  /* 0x00000003ff007819 */ /* 0x100fe40000011404 */
[----:B-1----:R-:W-:Y:S01]  /*0520*/  ISETP.NE.OR P0, PT, R6, RZ, !P0 ;  /* 0x000000ff0600720c */ /* 0x002fe20004705670 */
[----:B------:R-:W-:Y:S01]  /*0530*/  FMUL R8, R5, UR4 ;  /* 0x0000000405087c20 */ /* 0x000fe20008400000 */
[----:B------:R-:W-:-:S04]  /*0540*/  SHF.R.S32.HI R5, RZ, 0x1f, R4 ;  /* 0x0000001fff057819 */ /* 0x000fc80000011404 */
[----:B------:R-:W-:Y:S01]  /*0550*/  LEA.HI R5, R5, R0, RZ, 0x2 ;  /* 0x0000000005057211 */ /* 0x000fe200078f10ff */
[----:B------:R-:W1:Y:S03]  /*0560*/  F2I.U32.TRUNC.NTZ R8, R8 ;  /* 0x0000000800087305 */ /* 0x000e66000020f000 */
[----:B------:R-:W-:-:S03]  /*0570*/  LOP3.LUT R5, R5, 0xfffffffc, RZ, 0xc0, !PT ;  /* 0xfffffffc05057812 */ /* 0x000fc600078ec0ff */
[----:B------:R-:W-:Y:S01]  /*0580*/  VOTEU.ALL UP0, P0 ;  /* 0x00000000003f7886 */ /* 0x000fe20000000000 */
[----:B------:R-:W-:Y:S01]  /*0590*/  VOTEU.ALL UP1, P0 ;  /* 0x00000000003f7886 */ /* 0x000fe20000020000 */
[----:B------:R-:W-:Y:S01]  /*05a0*/  IMAD.IADD R5, R0, 0x1, -R5 ;  /* 0x0000000100057824 */ /* 0x000fe200078e0a05 */
[----:B0-----:R-:W-:Y:S02]  /*05b0*/  I2FP.F32.U32 R0, UR10 ;  /* 0x0000000a00007c45 */ /* 0x001fe40008201000 */
[----:B------:R-:W0:Y:S01]  /*05c0*/  @!UP0 S2UR UR7, SR_CgaCtaId ;  /* 0x00000000000789c3 */ /* 0x000e220000008800 */
[----:B------:R-:W-:Y:S01]  /*05d0*/  @!UP0 UMOV UR6, 0x400 ;  /* 0x0000040000068882 */ /* 0x000fe20000000000 */
[----:B------:R-:W-:Y:S01]  /*05e0*/  LEA R2, R2, R5, 0x2 ;  /* 0x0000000502027211 */ /* 0x000fe200078e10ff */
[----:B------:R-:W-:Y:S01]  /*05f0*/  FMUL R4, R0, UR5 ;  /* 0x0000000500047c20 */ /* 0x000fe20008400000 */
[----:B-1----:R-:W-:Y:S02]  /*0600*/  R2UR UR4, R8 ;  /* 0x00000000080472ca */ /* 0x002fe400000e0000 */
[----:B------:R-:W-:-:S03]  /*0610*/  LEA.HI R0, R2, R2, RZ, 0x1 ;  /* 0x0000000202007211 */ /* 0x000fc600078f08ff */
[----:B------:R-:W1:Y:S01]  /*0620*/  F2I.U32.TRUNC.NTZ R4, R4 ;  /* 0x0000000400047305 */ /* 0x000e62000020f000 */
[----:B------:R-:W-:-:S05]  /*0630*/  LOP3.LUT R5, R0, 0xfffffffe, RZ, 0xc0, !PT ;  /* 0xfffffffe00057812 */ /* 0x000fca00078ec0ff */
[----:B------:R-:W-:Y:S02]  /*0640*/  IMAD.IADD R5, R2, 0x1, -R5 ;  /* 0x0000000102057824 */ /* 0x000fe400078e0a05 */
[----:B------:R-:W-:-:S04]  /*0650*/  UIADD3 UR4, -UR4, URZ, URZ ;  /* 0x0000003f04047290 */ /* 0x000fc8000fffe13f */
[----:B------:R-:W-:Y:S01]  /*0660*/  UIMAD UR8, UR8, UR4, UR13 ;  /* 0x00000004080872a4 */ /* 0x000fe2000f8e020d */
[----:B-1----:R-:W-:Y:S02]  /*0670*/  R2UR UR12, R4 ;  /* 0x00000000040c72ca */ /* 0x002fe400000e0000 */
[----:B------:R-:W-:Y:S01]  /*0680*/  UMOV UR4, 0x20 ;  /* 0x0000002000047882 */ /* 0x000fe20000000000 */
[----:B------:R-:W1:Y:S02]  /*0690*/  LDC R4, c[0x0][0x140] ;  /* 0x00005000ff047b82 */ /* 0x000e640000000800 */
[----:B------:R-:W-:Y:S01]  /*06a0*/  ISETP.NE.AND P3, PT, R5, UR8, PT ;  /* 0x0000000805007c0c */ /* 0x000fe2000bf65270 */
[----:B------:R-:W-:-:S04]  /*06b0*/  @!UP0 UIADD3 UR4, -UR4, 0x100000, URZ ;  /* 0x0010000004048890 */ /* 0x000fc8000fffe13f */
[----:B------:R-:W-:Y:S02]  /*06c0*/  @!UP0 USHF.L.U32 UR5, UR4, 0xb, URZ ;  /* 0x0000000b04058899 */ /* 0x000fe4000800063f */
[----:B------:R-:W-:Y:S01]  /*06d0*/  @!UP0 USHF.L.U32 UR4, UR4, 0x1, URZ ;  /* 0x0000000104048899 */ /* 0x000fe2000800063f */
[C---:B------:R-:W-:Y:S01]  /*06e0*/  IMAD.SHL.U32 R5, R2.reuse, 0x4, RZ ;  /* 0x0000000402057824 */ /* 0x040fe200078e00ff */
[----:B0-----:R-:W-:Y:S01]  /*06f0*/  @!UP0 ULEA UR6, UR7, UR6, 0x18 ;  /* 0x0000000607068291 */ /* 0x001fe2000f8ec03f */
[----:B------:R-:W-:Y:S01]  /*0700*/  VOTEU.ALL UP0, P0 ;  /* 0x00000000003f7886 */ /* 0x000fe20000000000 */
[----:B------:R-:W-:Y:S02]  /*0710*/  LOP3.LUT P0, RZ, R3, 0x7, RZ, 0xc0, !PT ;  /* 0x0000000703ff7812 */ /* 0x000fe4000780c0ff */
[----:B------:R-:W-:Y:S01]  /*0720*/  LOP3.LUT R152, R2, 0xc, R5, 0x78, !PT ;  /* 0x0000000c02987812 */ /* 0x000fe200078e7805 */
[----:B------:R-:W-:-:S03]  /*0730*/  UIADD3 UR12, -UR12, URZ, URZ ;  /* 0x0000003f0c0c7290 */ /* 0x000fc6000fffe13f */
[C---:B------:R-:W-:Y:S02]  /*0740*/  ISETP.LT.U32.AND P0, PT, R152.reuse, 0x4, !P0 ;  /* 0x000000049800780c */ /* 0x040fe40004701070 */
[----:B------:R-:W-:Y:S01]  /*0750*/  @P3 LEA.HI R0, R152, R152, RZ, 0x1 ;  /* 0x0000009898003211 */ /* 0x000fe200078f08ff */
[----:B------:R-:W0:Y:S02]  /*0760*/  FENCE.VIEW.ASYNC.S ;  /* 0x00000000000073c6 */ /* 0x000e240000000000 */
[----:B0-----:R-:W0:Y:S01]  /*0770*/  @!UP0 SYNCS.EXCH.64 URZ, [UR6+0x50], UR4 ;  /* 0x00005004063f85b2 */ /* 0x001e220008000100 */
[----:B------:R-:W-:Y:S02]  /*0780*/  @P3 SHF.R.S32.HI R0, RZ, 0x1, R0 ;  /* 0x00000001ff003819 */ /* 0x000fe40000011400 */
[----:B-1----:R-:W-:Y:S01]  /*0790*/  ISETP.EQ.U32.AND P2, PT, R4, 0x1, PT ;  /* 0x000000010400780c */ /* 0x002fe20003f42070 */
[----:B------:R1:W0:Y:S01]  /*07a0*/  @!UP1 SYNCS.EXCH.64 URZ, [UR6+0x58], UR4 ;  /* 0x00005804063f95b2 */ /* 0x0002220008000100 */
[----:B------:R-:W-:Y:S01]  /*07b0*/  NOP ;  /* 0x0000000000007918 */ /* 0x000fe20000000000 */
[----:B-1----:R-:W-:-:S06]  /*07c0*/  UIMAD UR4, UR11, UR12, UR10 ;  /* 0x0000000c0b0472a4 */ /* 0x002fcc000f8e020a */
[----:B------:R-:W-:Y:S02]  /*07d0*/  @P3 ISETP.NE.AND P4, PT, R0, UR4, PT ;  /* 0x0000000400003c0c */ /* 0x000fe4000bf85270 */
[----:B------:R-:W-:Y:S02]  /*07e0*/  SEL R0, RZ, 0x1, !P0 ;  /* 0x00000001ff007807 */ /* 0x000fe40004000000 */
[----:B------:R-:W-:-:S04]  /*07f0*/  @P3 SEL R17, RZ, 0x1, P4 ;  /* 0x00000001ff113807 */ /* 0x000fc80002000000 */
[----:B------:R-:W-:Y:S01]  /*0800*/  LOP3.LUT R17, R17, R0, RZ, 0xc0, !PT ;  /* 0x0000000011117212 */ /* 0x000fe200078ec0ff */
[----:B------:R-:W-:Y:S06]  /*0810*/  @!P2 BRA `(.L_x_3) ;  /* 0x000000000008a947 */ /* 0x000fec0003800000 */
[----:B0-234-:R-:W-:Y:S01]  /*0820*/  UCGABAR_ARV ;  /* 0x00000000000079c7 */ /* 0x01dfe20008000000 */
[----:B------:R-:W-:Y:S05]  /*0830*/  BRA `(.L_x_4) ;  /* 0x0000000000047947 */ /* 0x000fea0003800000 */
.L_x_3:
[----:B0-234-:R-:W-:Y:S01]  /*0840*/  NOP ;  /* 0x0000000000007918 */ /* 0x01dfe20000000000 */
.L_x_4:
[----:B------:R-:W-:Y:S01]  /*0850*/  ULDC UR4, c[0x0][0x65c] ;  /* 0x0001970000047ab9 */ /* 0x000fe20000000800 */
[----:B------:R-:W-:Y:S01]  /*0860*/  UMOV UR5, URZ ;  /* 0x0000003f00057c82 */ /* 0x000fe20008000000 */
[----:B------:R-:W-:-:S03]  /*0870*/  UISETP.NE.AND UP0, UPT, UR4, 0x1, UPT ;  /* 0x000000010400788c */ /* 0x000fc6000bf05270 */
[----:B------:R-:W-:Y:S01]  /*0880*/  UMOV UR4, UR13 ;  /* 0x0000000d00047c82 */ /* 0x000fe20008000000 */
[----:B------:R-:W-:Y:S02]  /*0890*/  UP2UR UR39, UPR, URZ, 0x1 ;  /* 0x000000013f277883 */ /* 0x000fe40008000000 */
[----:B------:R-:W-:Y:S02]  /*08a0*/  PLOP3.LUT P0, PT, PT, PT, UP0, 0x80, 0x0 ;  /* 0x000000000000781c */ /* 0x000fe40003f0f008 */
[----:B------:R-:W-:Y:S02]  /*08b0*/  PLOP3.LUT P3, PT, PT, PT, UP0, 0x80, 0x0 ;  /* 0x000000000000781c */ /* 0x000fe40003f6f008 */
[----:B------:R-:W-:Y:S01]  /*08c0*/  PLOP3.LUT P5, PT, PT, PT, UP0, 0x80, 0x0 ;  /* 0x000000000000781c */ /* 0x000fe20003faf008 */
[----:B------:R-:W-:Y:S01]  /*08d0*/  @UP0 ULDC UR14, c[0x0][0x10] ;  /* 0x00000400000e0ab9 */ /* 0x000fe20000000800 */
[----:B------:R-:W-:Y:S01]  /*08e0*/  @UP0 UMOV UR6, UR10 ;  /* 0x0000000a00060c82 */ /* 0x000fe20008000000 */
[----:B------:R-:W-:Y:S01]  /*08f0*/  @UP0 UMOV UR7, URZ ;  /* 0x0000003f00070c82 */ /* 0x000fe20008000000 */
[----:B------:R-:W-:Y:S01]  /*0900*/  PLOP3.LUT P4, PT, PT, PT, UP0, 0x80, 0x0 ;  /* 0x000000000000781c */ /* 0x000fe20003f8f008 */
[----:B------:R-:W-:-:S03]  /*0910*/  @UP0 UIMAD.WIDE.U32 UR14, UR13, UR14, UR6 ;  /* 0x0000000e0d0e02a5 */ /* 0x000fc6000f8e0006 */
[----:B------:R-:W-:Y:S01]  /*0920*/  @!UP0 ULDC UR7, c[0x0][0xc] ;  /* 0x0000030000078ab9 */ /* 0x000fe20000000800 */
[----:B------:R-:W-:Y:S01]  /*0930*/  @UP0 UMOV UR6, URZ ;  /* 0x0000003f00060c82 */ /* 0x000fe20008000000 */
[----:B------:R-:W-:Y:S01]  /*0940*/  @!UP0 UIMAD.WIDE.U32 UR4, UR10, UR7, UR4 ;  /* 0x000000070a0482a5 */ /* 0x000fe2000f8e0004 */
[----:B------:R-:W-:Y:S01]  /*0950*/  IMAD.U32 R2, RZ, RZ, UR14 ;  /* 0x0000000eff027e24 */ /* 0x000fe2000f8e00ff */
[----:B------:R-:W-:Y:S02]  /*0960*/  @UP0 UIADD3 UR6, UR15, UR6, URZ ;  /* 0x000000060f060290 */ /* 0x000fe4000fffe03f */
[----:B------:R-:W-:Y:S01]  /*0970*/  MOV R3, UR15 ;  /* 0x0000000f00037c02 */ /* 0x000fe20008000f00 */
[----:B------:R-:W-:Y:S01]  /*0980*/  @P0 IMAD.MOV.U32 R7, RZ, RZ, R2 ;  /* 0x000000ffff070224 */ /* 0x000fe200078e0002 */
[----:B------:R-:W-:Y:S01]  /*0990*/  MOV R4, UR4 ;  /* 0x0000000400047c02 */ /* 0x000fe20008000f00 */
[----:B------:R-:W-:Y:S02]  /*09a0*/  IMAD.U32 R5, RZ, RZ, UR5 ;  /* 0x00000005ff057e24 */ /* 0x000fe4000f8e00ff */
[----:B------:R-:W-:-:S02]  /*09b0*/  IMAD.U32 R2, RZ, RZ, UR4 ;  /* 0x00000004ff027e24 */ /* 0x000fc4000f8e00ff */
[----:B------:R-:W-:Y:S02]  /*09c0*/  @P3 IMAD.U32 R6, RZ, RZ, UR6 ;  /* 0x00000006ff063e24 */ /* 0x000fe4000f8e00ff */
[----:B------:R-:W-:Y:S02]  /*09d0*/  @!P5 IMAD.MOV.U32 R6, RZ, RZ, R5 ;  /* 0x000000ffff06d224 */ /* 0x000fe400078e0005 */
[----:B------:R-:W-:Y:S02]  /*09e0*/  @!P4 IMAD.MOV.U32 R7, RZ, RZ, R2 ;  /* 0x000000ffff07c224 */ /* 0x000fe400078e0002 */
[----:B------:R-:W-:Y:S01]  /*09f0*/  IMAD.U32 R3, RZ, RZ, UR5 ;  /* 0x00000005ff037e24 */ /* 0x000fe2000f8e00ff */
[----:B------:R0:W-:Y:S04]  /*0a00*/  STL [R1+0x200], R6 ;  /* 0x0002000601007387 */ /* 0x0001e80000100800 */
[----:B------:R0:W-:Y:S01]  /*0a10*/  STL [R1+0x204], R7 ;  /* 0x0002040701007387 */ /* 0x0001e20000100800 */
[----:B------:R-:W-:Y:S05]  /*0a20*/  @!P2 BRA `(.L_x_5) ;  /* 0x00000000000ca947 */ /* 0x000fea0003800000 */
[----:B------:R-:W-:Y:S01]  /*0a30*/  UCGABAR_WAIT ;  /* 0x0000000000007dc7 */ /* 0x000fe20008000000 */
[----:B------:R-:W-:Y:S01]  /*0a40*/  CCTL.IVALL ;  /* 0x00000000ff00798f */ /* 0x000fe20002000000 */
[----:B------:R-:W-:Y:S05]  /*0a50*/  BRA `(.L_x_6) ;  /* 0x0000000000047947 */ /* 0x000fea0003800000 */
.L_x_5:
[----:B------:R-:W-:Y:S06]  /*0a60*/  BAR.SYNC.DEFER_BLOCKING 0x0 ;  /* 0x0000000000007b1d */ /* 0x000fec0000010000 */
.L_x_6:
[----:B------:R-:W-:Y:S05]  /*0a70*/  @!P1 BRA `(.L_x_7) ;  /* 0x0000020c00c89947 */ /* 0x000fea0003800000 */
[----:B------:R-:W-:-:S06]  /*0a80*/  UISETP.GT.U32.AND UP0, UPT, UR16, 0x1, UPT ;  /* 0x000000011000788c */ /* 0x000fcc000bf04070 */
[----:B------:R-:W-:-:S13]  /*0a90*/  PLOP3.LUT P0, PT, PT, PT, UP0, 0x80, 0x0 ;  /* 0x000000000000781c */ /* 0x000fda0003f0f008 */
[----:B------:R-:W-:Y:S05]  /*0aa0*/  @P0 EXIT ;  /* 0x000000000000094d */ /* 0x000fea0003800000 */
[----:B------:R-:W-:Y:S01]  /*0ab0*/  ULDC.64 UR4, c[0x0][0x650] ;  /* 0x0001940000047ab9 */ /* 0x000fe20000000a00 */
[----:B------:R-:W-:Y:S01]  /*0ac0*/  UMOV UR40, 0xffffffff ;  /* 0xffffffff00287882 */ /* 0x000fe20000000000 */
[----:B------:R-:W-:Y:S01]  /*0ad0*/  ISETP.GE.U32.AND P0, PT, R7, UR4, PT ;  /* 0x0000000407007c0c */ /* 0x000fe2000bf06070 */
[----:B------:R-:W-:Y:S01]  /*0ae0*/  UMOV UR41, 0xffffffff ;  /* 0xffffffff00297882 */ /* 0x000fe20000000000 */
[----:B------:R-:W-:Y:S01]  /*0af0*/  UMOV UR42, 0xffffffff ;  /* 0xffffffff002a7882 */ /* 0x000fe20000000000 */
[----:B------:R-:W-:Y:S02]  /*0b00*/  PRMT R0, RZ, 0x7610, R0 ;  /* 0x00007610ff007816 */ /* 0x000fe40000000000 */
[----:B------:R-:W-:-:S13]  /*0b10*/  ISETP.GE.U32.AND.EX P0, PT, R6, UR5, PT, P0 ;  /* 0x0000000506007c0c */ /* 0x000fda000bf06100 */
[----:B------:R-:W-:Y:S05]  /*0b20*/  @P0 BRA `(.L_x_8) ;  /* 0x0000000400480947 */ /* 0x000fea0003800000 */
[----:B------:R-:W-:Y:S01]  /*0b30*/  ULDC.64 UR16, c[0x0][0x628] ;  /* 0x00018a0000107ab9 */ /* 0x000fe20000000a00 */
[C---:B------:R-:W-:Y:S01]  /*0b40*/  R2UR UR19, R7.reuse ;  /* 0x00000000071372ca */ /* 0x040fe200000e0000 */
[----:B------:R-:W-:Y:S01]  /*0b50*/  ULDC UR18, c[0x0][0x630] ;  /* 0x00018c0000127ab9 */ /* 0x000fe20000000800 */
[----:B------:R-:W-:Y:S02]  /*0b60*/  ISETP.NE.U32.AND P0, PT, RZ, UR16, PT ;  /* 0x00000010ff007c0c */ /* 0x000fe4000bf05070 */
[----:B------:R-:W-:Y:S02]  /*0b70*/  R2UR UR4, R7 ;  /* 0x00000000070472ca */ /* 0x000fe400000e0000 */
[----:B------:R-:W-:Y:S02]  /*0b80*/  ISETP.NE.AND.EX P0, PT, RZ, UR17, PT, P0 ;  /* 0x00000011ff007c0c */ /* 0x000fe4000bf05300 */
[----:B------:R-:W-:-:S11]  /*0b90*/  R2UR UR5, R6 ;  /* 0x00000000060572ca */ /* 0x000fd600000e0000 */
[----:B------:R-:W-:Y:S05]  /*0ba0*/  @!P0 BRA `(.L_x_9) ;  /* 0x0000000000308947 */ /* 0x000fea0003800000 */
[----:B------:R-:W-:Y:S01]  /*0bb0*/  R2UR UR4, R7 ;  /* 0x00000000070472ca */ /* 0x000fe200000e0000 */
[----:B------:R-:W-:Y:S01]  /*0bc0*/  ULDC UR9, c[0x0][0x634] ;  /* 0x00018d0000097ab9 */ /* 0x000fe20000000800 */
[----:B------:R-:W-:-:S11]  /*0bd0*/  R2UR UR13, R6 ;  /* 0x00000000060d72ca */ /* 0x000fd600000e0000 */
[----:B------:R-:W-:-:S04]  /*0be0*/  UIADD3 UR9, UP0, UR4, UR9, URZ ;  /* 0x0000000904097290 */ /* 0x000fc8000ff1e03f */
[----:B------:R-:W-:-:S04]  /*0bf0*/  UIADD3.X UR13, URZ, UR13, URZ, UP0, !UPT ;  /* 0x0000000d3f0d7290 */ /* 0x000fc800087fe43f */
[----:B------:R-:W-:-:S04]  /*0c00*/  UIMAD.WIDE.U32 UR4, UR13, UR16, URZ ;  /* 0x000000100d0472a5 */ /* 0x000fc8000f8e003f */
[----:B------:R-:W-:Y:S02]  /*0c10*/  UIMAD.WIDE.U32 UR6, UP0, UR9, UR17, UR4 ;  /* 0x00000011090672a5 */ /* 0x000fe4000f800004 */
[----:B------:R-:W-:Y:S02]  /*0c20*/  UIMAD.WIDE.U32 UR4, UR9, UR16, URZ ;  /* 0x00000010090472a5 */ /* 0x000fe4000f8e003f */
[----:B------:R-:W-:Y:S02]  /*0c30*/  UIADD3.X UR15, URZ, URZ, URZ, UP0, !UPT ;  /* 0x0000003f3f0f7290 */ /* 0x000fe400087fe43f */
[----:B------:R-:W-:Y:S01]  /*0c40*/  UIADD3 URZ, UP0, UR5, UR6, URZ ;  /* 0x00000006053f7290 */ /* 0x000fe2000ff1e03f */
[----:B------:R-:W-:-:S03]  /*0c50*/  UMOV UR14, UR7 ;  /* 0x00000007000e7c82 */ /* 0x000fc60008000000 */
[----:B------:R-:W-:-:S12]  /*0c60*/  UIMAD.WIDE.U32.X UR4, UR13, UR17, UR14, UP0 ;  /* 0x000000110d0472a5 */ /* 0x000fd800080e040e */
.L_x_9:
[----:B------:R-:W-:Y:S01]  /*0c70*/  USHF.R.U64 UR42, UR4, UR18, UR5 ;  /* 0x00000012042a7299 */ /* 0x000fe20008001205 */
[----:B------:R-:W-:Y:S01]  /*0c80*/  R2UR UR7, R6 ;  /* 0x00000000060772ca */ /* 0x000fe200000e0000 */
[----:B------:R-:W-:Y:S02]  /*0c90*/  USHF.R.U32.HI UR4, URZ, UR18, UR5 ;  /* 0x000000123f047299 */ /* 0x000fe40008011605 */
[----:B------:R-:W-:Y:S01]  /*0ca0*/  UIADD3 UR5, UP0, URZ, -UR42, URZ ;  /* 0x8000002a3f057290 */ /* 0x000fe2000ff1e03f */
[----:B------:R-:W-:Y:S01]  /*0cb0*/  ULDC.64 UR14, c[0x0][0x620] ;  /* 0x00018800000e7ab9 */ /* 0x000fe20000000a00 */
[----:B------:R-:W-:Y:S02]  /*0cc0*/  UMOV UR6, UR19 ;  /* 0x0000001300067c82 */ /* 0x000fe40008000000 */
[----:B------:R-:W-:Y:S01]  /*0cd0*/  UIADD3.X UR4, URZ, ~UR4, URZ, UP0, !UPT ;  /* 0x800000043f047290 */ /* 0x000fe200087fe43f */
[----:B------:R-:W-:Y:S01]  /*0ce0*/  ULDC UR9, c[0x0][0x618] ;  /* 0x0001860000097ab9 */ /* 0x000fe20000000800 */
[----:B------:R-:W-:-:S02]  /*0cf0*/  UIMAD UR12, UR11, UR12, UR10 ;  /* 0x0000000c0b0c72a4 */ /* 0x000fc4000f8e020a */
[----:B------:R-:W-:Y:S02]  /*0d00*/  UIMAD UR4, UR4, UR14, URZ ;  /* 0x0000000e040472a4 */ /* 0x000fe4000f8e023f */
[----:B------:R-:W-:Y:S02]  /*0d10*/  UIMAD.WIDE.U32 UR6, UR5, UR14, UR6 ;  /* 0x0000000e050672a5 */ /* 0x000fe4000f8e0006 */
[----:B------:R-:W-:Y:S01]  /*0d20*/  UIMAD UR4, UR5, UR15, UR4 ;  /* 0x0000000f050472a4 */ /* 0x000fe2000f8e0204 */
[----:B------:R-:W-:Y:S01]  /*0d30*/  ULDC UR10, c[0x0][0x608] ;  /* 0x00018200000a7ab9 */ /* 0x000fe20000000800 */
[----:B------:R-:W-:Y:S02]  /*0d40*/  ULDC UR18, c[0x0][0x658] ;  /* 0x0001960000127ab9 */ /* 0x000fe40000000800 */
[----:B------:R-:W-:Y:S01]  /*0d50*/  UIADD3 UR7, UR7, UR4, URZ ;  /* 0x0000000407077290 */ /* 0x000fe2000fffe03f */
[----:B------:R-:W-:Y:S02]  /*0d60*/  UMOV UR11, 0xffffffff ;  /* 0xffffffff000b7882 */ /* 0x000fe40000000000 */
[----:B------:R-:W-:Y:S01]  /*0d70*/  ULDC.64 UR4, c[0x0][0x640] ;  /* 0x0001900000047ab9 */ /* 0x000fe20000000a00 */
[----:B------:R-:W-:Y:S01]  /*0d80*/  USHF.R.U64 UR16, UR6, UR9, UR7 ;  /* 0x0000000906107299 */ /* 0x000fe20008001207 */
[----:B------:R-:W-:Y:S01]  /*0d90*/  ISETP.NE.U32.AND P0, PT, RZ, UR4, PT ;  /* 0x00000004ff007c0c */ /* 0x000fe2000bf05070 */
[----:B------:R-:W-:-:S02]  /*0da0*/  USHF.R.U32.HI UR7, URZ, UR9, UR7 ;  /* 0x000000093f077299 */ /* 0x000fc40008011607 */
[----:B------:R-:W-:Y:S01]  /*0db0*/  USHF.L.U32 UR6, UR11, UR18, URZ ;  /* 0x000000120b067299 */ /* 0x000fe2000800063f */
[----:B------:R-:W-:Y:S01]  /*0dc0*/  ISETP.NE.AND.EX P0, PT, RZ, UR5, PT, P0 ;  /* 0x00000005ff007c0c */ /* 0x000fe2000bf05300 */
[----:B------:R-:W-:Y:S02]  /*0dd0*/  USHF.R.U64 UR22, UR16, UR10, UR7 ;  /* 0x0000000a10167299 */ /* 0x000fe40008001207 */
[----:B------:R-:W-:Y:S02]  /*0de0*/  USHF.R.U32.HI UR7, URZ, UR10, UR7 ;  /* 0x0000000a3f077299 */ /* 0x000fe40008011607 */
[----:B------:R-:W-:Y:S02]  /*0df0*/  UISETP.NE.AND UP1, UPT, UR39, URZ, UPT ;  /* 0x0000003f2700728c */ /* 0x000fe4000bf25270 */
[----:B------:R-:W-:Y:S01]  /*0e00*/  USHF.R.U64 UR23, UR22, UR18, UR7 ;  /* 0x0000001216177299 */ /* 0x000fe20008001207 */
[----:B------:R-:W-:Y:S01]  /*0e10*/  ULDC UR17, c[0x0][0x600] ;  /* 0x0001800000117ab9 */ /* 0x000fe20000000800 */
[----:B------:R-:W-:-:S02]  /*0e20*/  ULOP3.LUT UR13, URZ, UR6, URZ, 0x33, !UPT ;  /* 0x000000063f0d7292 */ /* 0x000fc4000f8e333f */
[----:B------:R-:W-:Y:S02]  /*0e30*/  UIADD3 UR15, UR17, -0x1, URZ ;  /* 0xffffffff110f7890 */ /* 0x000fe4000fffe03f */
[----:B------:R-:W-:Y:S02]  /*0e40*/  USEL UR12, UR8, UR12, !UP1 ;  /* 0x0000000c080c7287 */ /* 0x000fe4000c800000 */
[----:B------:R-:W-:Y:S01]  /*0e50*/  USHF.R.U32.HI UR7, URZ, UR18, UR7 ;  /* 0x000000123f077299 */ /* 0x000fe20008011607 */
[----:B------:R-:W-:Y:S01]  /*0e60*/  ULDC UR19, c[0x0][0x648] ;  /* 0x0001920000137ab9 */ /* 0x000fe20000000800 */
[----:B------:R-:W-:Y:S01]  /*0e70*/  ULDC UR20, c[0x0][0x638] ;  /* 0x00018e0000147ab9 */ /* 0x000fe20000000800 */
[----:B------:R-:W-:Y:S01]  /*0e80*/  UMOV UR21, 0x1 ;  /* 0x0000000100157882 */ /* 0x000fe20000000000 */
[----:B------:R-:W-:Y:S01]  /*0e90*/  UMOV UR6, UR23 ;  /* 0x0000001700067c82 */ /* 0x000fe20008000000 */
[----:B------:R-:W-:Y:S07]  /*0ea0*/  @!P0 BRA `(.L_x_10) ;  /* 0x0000000000308947 */ /* 0x000fee0003800000 */
[----:B------:R-:W-:Y:S02]  /*0eb0*/  ULDC UR10, c[0x0][0x64c] ;  /* 0x00019300000a7ab9 */ /* 0x000fe40000000800 */
        /* <DEDUP_REMOVED lines=8> */
[----:B------:R-:W-:-:S07]  /*0f40*/  UIMAD.WIDE.U32.X UR4, UR14, UR5, UR10, UP0 ;  /* 0x000000050e0472a5 */ /* 0x000fce00080e040a */
[----:B------:R-:W-:Y:S01]  /*0f50*/  UMOV UR6, UR4 ;  /* 0x0000000400067c82 */ /* 0x000fe20008000000 */
[----:B------:R-:W-:-:S05]  /*0f60*/  UMOV UR7, UR5 ;  /* 0x0000000500077c82 */ /* 0x000fca0008000000 */
.L_x_10:
[----:B------:R-:W-:Y:S01]  /*0f70*/  USHF.R.U64 UR5, UR6, UR19, UR7 ;  /* 0x0000001306057299 */ /* 0x000fe20008001207 */
[----:B------:R-:W-:Y:S01]  /*0f80*/  IMAD.MOV.U32 R0, RZ, RZ, 0x1 ;  /* 0x00000001ff007424 */ /* 0x000fe200078e00ff */
[----:B------:R-:W-:Y:S02]  /*0f90*/  USHF.L.U32 UR4, UR21, UR18, URZ ;  /* 0x0000001215047299 */ /* 0x000fe4000800063f */
[----:B------:R-:W-:Y:S02]  /*0fa0*/  ULOP3.LUT UR13, UR22, UR13, URZ, 0xc0, !UPT ;  /* 0x0000000d160d7292 */ /* 0x000fe4000f8ec03f */
[----:B------:R-:W-:Y:S02]  /*0fb0*/  UIADD3 UR6, -UR5, URZ, URZ ;  /* 0x0000003f05067290 */ /* 0x000fe4000fffe13f */
[----:B------:R-:W-:Y:S02]  /*0fc0*/  UIMAD UR13, UR4, UR5, UR13 ;  /* 0x00000005040d72a4 */ /* 0x000fe4000f8e020d */
[----:B------:R-:W-:-:S02]  /*0fd0*/  ULOP3.LUT UR15, UR16, UR15, URZ, 0xc0, !UPT ;  /* 0x0000000f100f7292 */ /* 0x000fc4000f8ec03f */
[----:B------:R-:W-:Y:S01]  /*0fe0*/  UIMAD UR4, UR6, UR20, UR23 ;  /* 0x00000014060472a4 */ /* 0x000fe2000f8e0217 */
[----:B------:R-:W-:Y:S01]  /*0ff0*/  ULDC UR5, c[0x0][0x610] ;  /* 0x0001840000057ab9 */ /* 0x000fe20000000800 */
[----:B------:R-:W-:Y:S02]  /*1000*/  UISETP.NE.AND UP0, UPT, UR39, URZ, UPT ;  /* 0x0000003f2700728c */ /* 0x000fe4000bf05270 */
[----:B------:R-:W-:Y:S02]  /*1010*/  UIMAD UR12, UR13, UR5, UR12 ;  /* 0x000000050d0c72a4 */ /* 0x000fe4000f8e020c */
[----:B------:R-:W-:-:S04]  /*1020*/  UIMAD UR4, UR4, UR17, UR15 ;  /* 0x00000011040472a4 */ /* 0x000fc8000f8e020f */
[----:B------:R-:W-:Y:S02]  /*1030*/  USEL UR41, UR4, UR12, !UP0 ;  /* 0x0000000c04297287 */ /* 0x000fe4000c000000 */
[----:B------:R-:W-:-:S12]  /*1040*/  USEL UR40, UR12, UR4, !UP0 ;  /* 0x000000040c287287 */ /* 0x000fd8000c000000 */
.L_x_8:
[----:B------:R-:W-:-:S08]  /*1050*/  NOP ;  /* 0x0000000000007918 */ /* 0x000fd00000000000 */
[----:B------:R-:W1:Y:S02]  /*1060*/  USETMAXREG.TRY_ALLOC.CTAPOOL UP0, 0xf0 ;  /* 0x000000f0000079c8 */ /* 0x000e640008000600 */
[----:B-1----:R-:W-:-:S13]  /*1070*/  PLOP3.LUT P0, PT, PT, PT, UP0, 0x80, 0x0 ;  /* 0x000000000000781c */ /* 0x002fda0003f0f008 */
[----:B------:R-:W-:Y:S05]  /*1080*/  @!P0 BRA `(.L_x_8) ;  /* 0xfffffffc00f08947 */ /* 0x000fea000383ffff */
[----:B------:R-:W-:Y:S01]  /*1090*/  ULDC.64 UR4, c[0x0][0x598] ;  /* 0x0001660000047ab9 */ /* 0x000fe20000000a00 */
[----:B------:R-:W-:Y:S01]  /*10a0*/  ULDC.64 UR44, c[0x0][0x208] ;  /* 0x00008200002c7ab9 */ /* 0x000fe20000000a00 */
[----:B------:R-:W-:-:S04]  /*10b0*/  ISETP.NE.U32.AND P0, PT, RZ, UR4, PT ;  /* 0x00000004ff007c0c */ /* 0x000fc8000bf05070 */
[----:B------:R-:W-:-:S13]  /*10c0*/  ISETP.NE.AND.EX P0, PT, RZ, UR5, PT, P0 ;  /* 0x00000005ff007c0c */ /* 0x000fda000bf05300 */
[----:B------:R-:W-:Y:S05]  /*10d0*/  @!P0 BRA `(.L_x_11) ;  /* 0x00000000001c8947 */ /* 0x000fea0003800000 */
[----:B------:R-:W1:Y:S02]  /*10e0*/  LDC.64 R2, c[0x0][0x598] ;  /* 0x00016600ff027b82 */ /* 0x000e640000000a00 */
[----:B-1----:R-:W2:Y:S02]  /*10f0*/  LDG.E.64 R2, desc[UR44][R2.64] ;  /* 0x0000002c02027981 */ /* 0x002ea4000c1e1b00 */
[----:B--2---:R-:W-:-:S04]  /*1100*/  ISETP.NE.U32.AND P0, PT, R2, RZ, PT ;  /* 0x000000ff0200720c */ /* 0x004fc80003f05070 */
[----:B------:R-:W-:-:S13]  /*1110*/  ISETP.NE.AND.EX P0, PT, R3, RZ, PT, P0 ;  /* 0x000000ff0300720c */ /* 0x000fda0003f05300 */
[----:B------:R-:W-:Y:S05]  /*1120*/  @!P0 BRA `(.L_x_11) ;  /* 0x0000000000088947 */ /* 0x000fea0003800000 */
[----:B------:R1:W5:Y:S01]  /*1130*/  LD.E R2, desc[UR44][R2.64] ;  /* 0x0000002c02027980 */ /* 0x000362000c101900 */
[----:B------:R-:W-:Y:S05]  /*1140*/  BRA `(.L_x_12) ;  /* 0x0000000000247947 */ /* 0x000fea0003800000 */
.L_x_11:
[----:B------:R-:W-:Y:S02]  /*1150*/  ULDC.64 UR4, c[0x0][0x588] ;  /* 0x0001620000047ab9 */ /* 0x000fe40000000a00 */
[----:B------:R-:W-:-:S04]  /*1160*/  ISETP.NE.U32.AND P0, PT, RZ, UR4, PT ;  /* 0x00000004ff007c0c */ /* 0x000fc8000bf05070 */
[----:B------:R-:W-:-:S13]  /*1170*/  ISETP.NE.AND.EX P0, PT, RZ, UR5, PT, P0 ;  /* 0x00000005ff007c0c */ /* 0x000fda000bf05300 */
[----:B------:R-:W-:Y:S05]  /*1180*/  @!P0 BRA `(.L_x_13) ;  /* 0x00000000000c8947 */ /* 0x000fea0003800000 */
[----:B------:R-:W1:Y:S02]  /*1190*/  LDC.64 R2, c[0x0][0x588] ;  /* 0x00016200ff027b82 */ /* 0x000e640000000a00 */
[----:B-1----:R2:W5:Y:S01]  /*11a0*/  LDG.E R2, desc[UR44][R2.64] ;  /* 0x0000002c02027981 */ /* 0x002562000c1e1900 */
[----:B------:R-:W-:Y:S05]  /*11b0*/  BRA `(.L_x_12) ;  /* 0x0000000000087947 */ /* 0x000fea0003800000 */
.L_x_13:
[----:B------:R-:W-:Y:S02]  /*11c0*/  ULDC UR4, c[0x0][0x580] ;  /* 0x0001600000047ab9 */ /* 0x000fe40000000800 */
[----:B------:R-:W-:-:S07]  /*11d0*/  MOV R2, UR4 ;  /* 0x0000000400027c02 */ /* 0x000fce0008000f00 */
.L_x_12:
[----:B------:R-:W-:Y:S02]  /*11e0*/  ULDC.64 UR4, c[0x0][0x5a0] ;  /* 0x0001680000047ab9 */ /* 0x000fe40000000a00 */
[----:B------:R-:W-:-:S04]  /*11f0*/  ISETP.NE.U32.AND P0, PT, RZ, UR4, PT ;  /* 0x00000004ff007c0c */ /* 0x000fc8000bf05070 */
[----:B------:R-:W-:-:S13]  /*1200*/  ISETP.NE.AND.EX P0, PT, RZ, UR5, PT, P0 ;  /* 0x00000005ff007c0c */ /* 0x000fda000bf05300 */
[----:B------:R-:W-:Y:S05]  /*1210*/  @!P0 BRA `(.L_x_14) ;  /* 0x00000000001c8947 */ /* 0x000fea0003800000 */
[----:B------:R-:W3:Y:S02]  /*1220*/  LDC.64 R4, c[0x0][0x5a0] ;  /* 0x00016800ff047b82 */ /* 0x000ee40000000a00 */
[----:B---3--:R-:W3:Y:S02]  /*1230*/  LDG.E.64 R4, desc[UR44][R4.64] ;  /* 0x0000002c04047981 */ /* 0x008ee4000c1e1b00 */
[----:B---3--:R-:W-:-:S04]  /*1240*/  ISETP.NE.U32.AND P0, PT, R4, RZ, PT ;  /* 0x000000ff0400720c */ /* 0x008fc80003f05070 */
[----:B------:R-:W-:-:S13]  /*1250*/  ISETP.NE.AND.EX P0, PT, R5, RZ, PT, P0 ;  /* 0x000000ff0500720c */ /* 0x000fda0003f05300 */
[----:B------:R-:W-:Y:S05]  /*1260*/  @!P0 BRA `(.L_x_14) ;  /* 0x0000000000088947 */ /* 0x000fea0003800000 */
[----:B------:R3:W5:Y:S01]  /*1270*/  LD.E R16, desc[UR44][R4.64] ;  /* 0x0000002c04107980 */ /* 0x000762000c101900 */
[----:B------:R-:W-:Y:S05]  /*1280*/  BRA `(.L_x_15) ;  /* 0x0000000000247947 */ /* 0x000fea0003800000 */
.L_x_14:
[----:B------:R-:W-:Y:S02]  /*1290*/  ULDC.64 UR4, c[0x0][0x590] ;  /* 0x0001640000047ab9 */ /* 0x000fe40000000a00 */
[----:B------:R-:W-:-:S04]  /*12a0*/  ISETP.NE.U32.AND P0, PT, RZ, UR4, PT ;  /* 0x00000004ff007c0c */ /* 0x000fc8000bf05070 */
[----:B------:R-:W-:-:S13]  /*12b0*/  ISETP.NE.AND.EX P0, PT, RZ, UR5, PT, P0 ;  /* 0x00000005ff007c0c */ /* 0x000fda000bf05300 */
[----:B------:R-:W-:Y:S05]  /*12c0*/  @!P0 BRA `(.L_x_16) ;  /* 0x00000000000c8947 */ /* 0x000fea0003800000 */
[----:B------:R-:W3:Y:S02]  /*12d0*/  LDC.64 R4, c[0x0][0x590] ;  /* 0x00016400ff047b82 */ /* 0x000ee40000000a00 */
[----:B---3--:R4:W5:Y:S01]  /*12e0*/  LDG.E R16, desc[UR44][R4.64] ;  /* 0x0000002c04107981 */ /* 0x008962000c1e1900 */
[----:B------:R-:W-:Y:S05]  /*12f0*/  BRA `(.L_x_15) ;  /* 0x0000000000087947 */ /* 0x000fea0003800000 */
.L_x_16:
[----:B------:R-:W-:Y:S02]  /*1300*/  ULDC UR4, c[0x0][0x584] ;  /* 0x0001610000047ab9 */ /* 0x000fe40000000800 */
[----:B------:R-:W-:-:S07]  /*1310*/  IMAD.U32 R16, RZ, RZ, UR4 ;  /* 0x00000004ff107e24 */ /* 0x000fce000f8e00ff */
.L_x_15:
[----:B------:R-:W-:-:S13]  /*1320*/  LOP3.LUT P0, RZ, R0, 0xff, RZ, 0xc0, !PT ;  /* 0x000000ff00ff7812 */ /* 0x000fda000780c0ff */
[----:B------:R-:W-:Y:S05]  /*1330*/  @!P0 EXIT ;  /* 0x000000000000894d */ /* 0x000fea0003800000 */
[----:B------:R-:W-:Y:S01]  /*1340*/  ULDC UR4, c[0x0][0x28c] ;  /* 0x0000a30000047ab9 */ /* 0x000fe20000000800 */
[----:B------:R-:W-:Y:S01]  /*1350*/  UMOV UR36, URZ ;  /* 0x0000003f00247c82 */ /* 0x000fe20008000000 */
[----:B------:R-:W-:Y:S01]  /*1360*/  UIADD3 UR4, UR4, 0x3f, URZ ;  /* 0x0000003f04047890 */ /* 0x000fe2000fffe03f */
[----:B------:R-:W-:-:S03]  /*1370*/  UMOV UR37, URZ ;  /* 0x0000003f00257c82 */ /* 0x000fc60008000000 */
[----:B------:R-:W-:-:S04]  /*1380*/  USHF.R.S32.HI UR5, URZ, 0x1f, UR4 ;  /* 0x0000001f3f057899 */ /* 0x000fc80008011404 */
[----:B------:R-:W-:-:S04]  /*1390*/  ULEA.HI UR5, UR5, UR4, URZ, 0x6 ;  /* 0x0000000405057291 */ /* 0x000fc8000f8f303f */
[----:B------:R-:W-:-:S12]  /*13a0*/  USHF.R.S32.HI UR43, URZ, 0x6, UR5 ;  /* 0x000000063f2b7899 */ /* 0x000fd80008011405 */
.L_x_544:
[----:B------:R-:W0:Y:S01]  /*13b0*/  S2R R0, SR_TID.X ;  /* 0x0000000000007919 */ /* 0x000e220000002100 */
[----:B-1----:R-:W1:Y:S01]  /*13c0*/  S2UR UR7, SR_CgaCtaId ;  /* 0x00000000000779c3 */ /* 0x002e620000008800 */
[----:B------:R-:W-:Y:S02]  /*13d0*/  UMOV UR6, 0x400 ;  /* 0x0000040000067882 */ /* 0x000fe40000000000 */
[----:B-1----:R-:W-:Y:S01]  /*13e0*/  ULEA UR6, UR7, UR6, 0x18 ;  /* 0x0000000607067291 */ /* 0x002fe2000f8ec03f */
[----:B0-----:R-:W-:-:S04]  /*13f0*/  LOP3.LUT R0, R0, 0x80, RZ, 0xc0, !PT ;  /* 0x0000008000007812 */ /* 0x001fc800078ec0ff */
[----:B------:R-:W-:-:S06]  /*1400*/  SHF.R.U32.HI R0, RZ, 0x7, R0 ;  /* 0x00000007ff007819 */ /* 0x000fcc0000011600 */
[----:B------:R-:W0:Y:S02]  /*1410*/  SHFL.IDX PT, R0, R0, RZ, 0x1f ;  /* 0x00001fff00007589 */ /* 0x000e2400000e0000 */
[----:B0-----:R-:W-:-:S13]  /*1420*/  R2UR UR4, R0 ;  /* 0x00000000000472ca */ /* 0x001fda00000e0000 */
[----:B------:R-:W-:-:S04]  /*1430*/  ULEA.HI UR5, UR4, UR4, URZ, 0x1 ;  /* 0x0000000404057291 */ /* 0x000fc8000f8f083f */
[----:B------:R-:W-:-:S04]  /*1440*/  ULOP3.LUT UR5, UR5, 0x7fffe, URZ, 0xc0, !UPT ;  /* 0x0007fffe05057892 */ /* 0x000fc8000f8ec03f */
[----:B------:R-:W-:-:S03]  /*1450*/  UIADD3 UR5, UR4, -UR5, URZ ;  /* 0x8000000504057290 */ /* 0x000fc6000fffe03f */
[----:B------:R-:W-:Y:S01]  /*1460*/  ULDC UR4, c[0x0][0x28c] ;  /* 0x0000a30000047ab9 */ /* 0x000fe20000000800 */
[----:B------:R-:W-:Y:S01]  /*1470*/  ULEA UR5, UR5, UR6, 0xd ;  /* 0x0000000605057291 */ /* 0x000fe2000f8e683f */
[----:B------:R-:W-:-:S03]  /*1480*/  ISETP.LT.AND P0, PT, RZ, UR4, PT ;  /* 0x00000004ff007c0c */ /* 0x000fc6000bf01270 */
[----:B------:R-:W-:-:S04]  /*1490*/  UIADD3 UR5, UR5, 0x100, URZ ;  /* 0x0000010005057890 */ /* 0x000fc8000fffe03f */
[----:B------:R-:W-:-:S04]  /*14a0*/  USHF.R.U32.HI UR5, URZ, 0x4, UR5 ;  /* 0x000000043f057899 */ /* 0x000fc80008011605 */
[----:B------:R-:W-:Y:S02]  /*14b0*/  ULOP3.LUT UR46, UR5, 0x3fff, URZ, 0xc0, !UPT ;  /* 0x00003fff052e7892 */ /* 0x000fe4000f8ec03f */
[----:B--23-5:R-:W-:Y:S10]  /*14c0*/  @P0 BRA `(.L_x_17) ;  /* 0x0000000000400947 */ /* 0x02cff40003800000 */
[----:B------:R-:W-:Y:S01]  /*14d0*/  MOV R0, 0x0 ;  /* 0x0000000000007802 */ /* 0x000fe20000000f00 */
[----:B------:R-:W-:Y:S01]  /*14e0*/  ULDC.64 UR4, c[0x4][0x68] ;  /* 0x01001a0000047ab9 */ /* 0x000fe20000000a00 */
[----:B------:R-:W-:Y:S01]  /*14f0*/  ULDC.64 UR6, c[0x4][0x8] ;  /* 0x0100020000067ab9 */ /* 0x000fe20000000a00 */
[----:B---34-:R-:W-:Y:S01]  /*1500*/  IMAD.U32 R4, RZ, RZ, UR4 ;  /* 0x00000004ff047e24 */ /* 0x018fe2000f8e00ff */
[----:B------:R0:W1:Y:S01]  /*1510*/  LDC.64 R14, c[0x4][R0] ;  /* 0x01000000000e7b82 */ /* 0x0000620000000a00 */
[----:B------:R-:W-:Y:S01]  /*1520*/  IMAD.U32 R5, RZ, RZ, UR5 ;  /* 0x00000005ff057e24 */ /* 0x000fe2000f8e00ff */
[----:B------:R-:W-:Y:S01]  /*1530*/  ULDC.64 UR4, c[0x4][0x70] ;  /* 0x01001c0000047ab9 */ /* 0x000fe20000000a00 */
[----:B------:R-:W-:Y:S01]  /*1540*/  IMAD.U32 R10, RZ, RZ, UR6 ;  /* 0x00000006ff0a7e24 */ /* 0x000fe2000f8e00ff */
[----:B------:R-:W-:Y:S01]  /*1550*/  MOV R7, UR5 ;  /* 0x0000000500077c02 */ /* 0x000fe20008000f00 */
[----:B------:R-:W-:Y:S01]  /*1560*/  IMAD.U32 R6, RZ, RZ, UR4 ;  /* 0x00000004ff067e24 */ /* 0x000fe2000f8e00ff */
[----:B------:R-:W-:Y:S01]  /*1570*/  MOV R13, RZ ;  /* 0x000000ff000d7202 */ /* 0x000fe20000000f00 */
[----:B------:R-:W-:-:S02]  /*1580*/  IMAD.U32 R11, RZ, RZ, UR7 ;  /* 0x00000007ff0b7e24 */ /* 0x000fc4000f8e00ff */
[----:B------:R-:W-:Y:S02]  /*1590*/  IMAD.MOV.U32 R8, RZ, RZ, 0x1e1 ;  /* 0x000001e1ff087424 */ /* 0x000fe400078e00ff */
[----:B0-----:R-:W-:-:S07]  /*15a0*/  IMAD.MOV.U32 R12, RZ, RZ, 0x1 ;  /* 0x00000001ff0c7424 */ /* 0x001fce00078e00ff */
[----:B------:R-:W-:-:S07]  /*15b0*/  LEPC R20, `(.L_x_17) ;  /* 0x000000001014794e */ /* 0x000fce0000000000 */
[----:B-12--5:R-:W-:Y:S05]  /*15c0*/  CALL.ABS.NOINC R14 ;  /* 0x000000000e007343 */ /* 0x026fea0003c00000 */
.L_x_17:
[----:B------:R-:W-:-:S06]  /*15d0*/  ULOP3.LUT UR4, UR38, 0x1, URZ, 0xfc, !UPT ;  /* 0x0000000126047892 */ /* 0x000fcc000f8efc3f */
[----:B------:R-:W-:-:S05]  /*15e0*/  IMAD.U32 R0, RZ, RZ, UR4 ;  /* 0x00000004ff007e24 */ /* 0x000fca000f8e00ff */
[----:B------:R-:W-:-:S13]  /*15f0*/  ISETP.NE.AND P0, PT, R0, 0x3, PT ;  /* 0x000000030000780c */ /* 0x000fda0003f05270 */
[----:B------:R-:W-:Y:S05]  /*1600*/  @!P0 BRA `(.L_x_18) ;  /* 0x0000000000048947 */ /* 0x000fea0003800000 */
[----:B------:R-:W-:Y:S01]  /*1610*/  BPT.TRAP 0x1 ;  /* 0x000000040000795c */ /* 0x000fe20000300000 */
.L_x_18:
[----:B------:R-:W0:Y:S01]  /*1620*/  S2UR UR5, SR_CgaCtaId ;  /* 0x00000000000579c3 */ /* 0x000e220000008800 */
[----:B------:R-:W-:Y:S01]  /*1630*/  UMOV UR4, 0x400 ;  /* 0x0000040000047882 */ /* 0x000fe20000000000 */
[----:B---34-:R-:W-:Y:S02]  /*1640*/  IMAD.U32 R5, RZ, RZ, UR37 ;  /* 0x00000025ff057e24 */ /* 0x018fe4000f8e00ff */
[----:B--2---:R-:W-:-:S05]  /*1650*/  IMAD.U32 R3, RZ, RZ, UR36 ;  /* 0x00000024ff037e24 */ /* 0x004fca000f8e00ff */
[----:B------:R-:W-:Y:S01]  /*1660*/  SHF.L.U32 R3, R3, 0x1f, RZ ;  /* 0x0000001f03037819 */ /* 0x000fe200000006ff */
[----:B0-----:R-:W-:-:S06]  /*1670*/  ULEA UR4, UR5, UR4, 0x18 ;  /* 0x0000000405047291 */ /* 0x001fcc000f8ec03f */
[----:B------:R-:W-:-:S05]  /*1680*/  IMAD.U32 R0, RZ, RZ, UR4 ;  /* 0x00000004ff007e24 */ /* 0x000fca000f8e00ff */
[----:B------:R-:W-:-:S04]  /*1690*/  LEA R4, R5, R0, 0x3 ;  /* 0x0000000005047211 */ /* 0x000fc800078e18ff */
[----:B------:R0:W1:Y:S01]  /*16a0*/  SYNCS.PHASECHK.TRANS64.TRYWAIT P1, [R4+URZ], R3 ;  /* 0x00000003040075a7 */ /* 0x000062000802017f */
[----:B------:R-:W-:Y:S05]  /*16b0*/  @!P0 BRA `(.L_x_19) ;  /* 0x0000000000048947 */ /* 0x000fea0003800000 */
[----:B------:R-:W-:Y:S01]  /*16c0*/  BPT.TRAP 0x1 ;  /* 0x000000040000795c */ /* 0x000fe20000300000 */
.L_x_19:
[----:B-1----:R-:W-:Y:S05]  /*16d0*/  @P1 BRA `(.L_x_20) ;  /* 0x0000000000081947 */ /* 0x002fea0003800000 */
[----:B------:R-:W1:Y:S02]  /*16e0*/  SYNCS.PHASECHK.TRANS64.TRYWAIT P1, [R4+URZ], R3 ;  /* 0x00000003040075a7 */ /* 0x000e64000802017f */
[----:B-1----:R-:W-:Y:S05]  /*16f0*/  @!P1 BRA `(.L_x_21) ;  /* 0x0000021800e09947 */ /* 0x002fea0003800000 */
.L_x_20:
[----:B------:R-:W-:-:S04]  /*1700*/  UISETP.LT.AND UP0, UPT, UR43, 0x1, UPT ;  /* 0x000000012b00788c */ /* 0x000fc8000bf01270 */
[----:B------:R-:W-:-:S06]  /*1710*/  USEL UR4, UR43, 0x1, UP0 ;  /* 0x000000012b047887 */ /* 0x000fcc0008000000 */
[----:B01----:R-:W-:Y:S01]  /*1720*/  IMAD.U32 R3, RZ, RZ, UR4 ;  /* 0x00000004ff037e24 */ /* 0x003fe2000f8e00ff */
[----:B------:R-:W-:Y:S05]  /*1730*/  WARPSYNC.ALL ;  /* 0x0000000000007948 */ /* 0x000fea0003800000 */
[----:B------:R-:W-:-:S04]  /*1740*/  IADD3 R3, -R3, UR43, RZ ;  /* 0x0000002b03037c10 */ /* 0x000fc8000fffe1ff */
[----:B------:R-:W-:Y:S02]  /*1750*/  ISETP.GE.AND P1, PT, R3, 0x1, PT ;  /* 0x000000010300780c */ /* 0x000fe40003f26270 */
[----:B------:R-:W-:Y:S01]  /*1760*/  R2UR UR4, R0 ;  /* 0x00000000000472ca */ /* 0x000fe200000e0000 */
[----:B------:R-:W-:Y:S01]  /*1770*/  WARPGROUP.ARRIVE ;  /* 0x00000000000079c5 */ /* 0x000fe20000000000 */
[----:B------:R-:W-:Y:S01]  /*1780*/  UMOV UR9, 0x40000040 ;  /* 0x4000004000097882 */ /* 0x000fe20000000000 */
[----:B------:R-:W-:Y:S01]  /*1790*/  UMOV UR11, 0x40000040 ;  /* 0x40000040000b7882 */ /* 0x000fe20000000000 */
[----:B------:R-:W-:Y:S01]  /*17a0*/  STL [R1+0x2c8], R17 ;  /* 0x0002c81101007387 */ /* 0x000fe20000100800 */
[----:B------:R-:W-:Y:S01]  /*17b0*/  UMOV UR15, UR11 ;  /* 0x0000000b000f7c82 */ /* 0x000fe20008000000 */
[----:B------:R-:W-:Y:S02]  /*17c0*/  UMOV UR13, 0x40000040 ;  /* 0x40000040000d7882 */ /* 0x000fe40000000000 */
[----:B-----5:R0:W-:Y:S04]  /*17d0*/  STL [R1+0x2c4], R16 ;  /* 0x0002c41001007387 */ /* 0x0201e80000100800 */
[----:B------:R1:W-:Y:S01]  /*17e0*/  STL [R1+0x2c0], R3 ;  /* 0x0002c00301007387 */ /* 0x0003e20000100800 */
[----:B------:R-:W-:-:S03]  /*17f0*/  UIADD3 UR4, UR4, 0x40100, URZ ;  /* 0x0004010004047890 */ /* 0x000fc6000fffe03f */
[----:B------:R2:W-:Y:S01]  /*1800*/  STL [R1+0x2bc], R2 ;  /* 0x0002bc0201007387 */ /* 0x0005e20000100800 */
[----:B------:R-:W-:-:S03]  /*1810*/  USHF.R.U32.HI UR4, URZ, 0x4, UR4 ;  /* 0x000000043f047899 */ /* 0x000fc60008011604 */
[----:B------:R3:W-:Y:S01]  /*1820*/  STL [R1+0x2cc], R0 ;  /* 0x0002cc0001007387 */ /* 0x0007e20000100800 */
[----:B------:R-:W-:Y:S02]  /*1830*/  ULOP3.LUT UR5, UR4, 0x3fff, URZ, 0xc0, !UPT ;  /* 0x00003fff04057892 */ /* 0x000fe4000f8ec03f */
[----:B------:R-:W-:Y:S02]  /*1840*/  ULOP3.LUT UR4, UR46, 0x10000, URZ, 0xfc, !UPT ;  /* 0x000100002e047892 */ /* 0x000fe4000f8efc3f */
[----:B------:R-:W-:Y:S02]  /*1850*/  ULOP3.LUT UR5, UR5, 0x10000, URZ, 0xfc, !UPT ;  /* 0x0001000005057892 */ /* 0x000fe4000f8efc3f */
[----:B------:R-:W-:Y:S02]  /*1860*/  ULEA UR8, UR37, UR4, 0xc ;  /* 0x0000000425087291 */ /* 0x000fe4000f8e603f */
[----:B------:R-:W-:Y:S02]  /*1870*/  ULEA UR6, UR37, UR5, 0xc ;  /* 0x0000000525067291 */ /* 0x000fe4000f8e603f */
[----:B------:R-:W-:-:S05]  /*1880*/  UIADD3 UR12, UR8, 0x400, URZ ;  /* 0x00000400080c7890 */ /* 0x000fca000fffe03f */
[----:B------:R-:W-:Y:S02]  /*1890*/  UMOV UR10, UR6 ;  /* 0x00000006000a7c82 */ /* 0x000fe40008000000 */
[----:B------:R-:W-:Y:S01]  /*18a0*/  HGMMA.64x256x8.F32.TF32 R24, gdesc[UR8], RZ, !UPT, gsb0 ;  /* 0x07e00000081879f0 */ /* 0x000fe2000c0028ff */
[----:B------:R-:W-:Y:S02]  /*18b0*/  UMOV UR14, UR10 ;  /* 0x0000000a000e7c82 */ /* 0x000fe40008000000 */
[----:B------:R-:W-:Y:S02]  /*18c0*/  WARPGROUP.DEPBAR.LE gsb0, 0x0 ;  /* 0x00008000000079c5 */ /* 0x000fe40000010000 */
[----:B------:R-:W-:Y:S01]  /*18d0*/  STL.64 [R1], R24 ;  /* 0x0000001801007387 */ /* 0x000fe20000100a00 */
[----:B------:R-:W-:Y:S01]  /*18e0*/  IMAD.MOV.U32 R235, RZ, RZ, R46 ;  /* 0x000000ffffeb7224 */ /* 0x000fe200078e002e */
[----:B------:R-:W-:Y:S01]  /*18f0*/  MOV R232, R49 ;  /* 0x0000003100e87202 */ /* 0x000fe20000000f00 */
[----:B------:R-:W-:Y:S01]  /*1900*/  IMAD.MOV.U32 R234, RZ, RZ, R47 ;  /* 0x000000ffffea7224 */ /* 0x000fe200078e002f */
[----:B------:R-:W-:Y:S01]  /*1910*/  STL.64 [R1+0x8], R26 ;  /* 0x0000081a01007387 */ /* 0x000fe20000100a00 */
        /* <DEDUP_REMOVED lines=51> */
[----:B0-----:R-:W-:Y:S01]  /*1c50*/  MOV R16, R136 ;  /* 0x0000008800107202 */ /* 0x001fe20000000f00 */
[----:B------:R-:W-:Y:S01]  /*1c60*/  IMAD.MOV.U32 R165, RZ, RZ, R81 ;  /* 0x000000ffffa57224 */ /* 0x000fe200078e0051 */
[----:B------:R-:W-:Y:S01]  /*1c70*/  MOV R12, R140 ;  /* 0x0000008c000c7202 */ /* 0x000fe20000000f00 */
[----:B------:R-:W-:Y:S01]  /*1c80*/  IMAD.MOV.U32 R166, RZ, RZ, R82 ;  /* 0x000000ffffa67224 */ /* 0x000fe200078e0052 */
[----:B------:R-:W-:Y:S01]  /*1c90*/  MOV R8, R144 ;  /* 0x0000009000087202 */ /* 0x000fe20000000f00 */
[----:B------:R-:W-:Y:S01]  /*1ca0*/  IMAD.MOV.U32 R167, RZ, RZ, R83 ;  /* 0x000000ffffa77224 */ /* 0x000fe200078e0053 */
[----:B------:R-:W-:Y:S01]  /*1cb0*/  MOV R4, R148 ;  /* 0x0000009400047202 */ /* 0x000fe20000000f00 */
[----:B------:R-:W-:Y:S01]  /*1cc0*/  IMAD.MOV.U32 R169, RZ, RZ, R85 ;  /* 0x000000ffffa97224 */ /* 0x000fe200078e0055 */
[----:B------:R0:W-:Y:S01]  /*1cd0*/  STL.64 [R1+0x50], R44 ;  /* 0x0000502c01007387 */ /* 0x0001e20000100a00 */
[----:B------:R-:W-:-:S02]  /*1ce0*/  IMAD.MOV.U32 R170, RZ, RZ, R86 ;  /* 0x000000ffffaa7224 */ /* 0x000fc400078e0056 */
[----:B------:R-:W-:Y:S01]  /*1cf0*/  IMAD.MOV.U32 R171, RZ, RZ, R87 ;  /* 0x000000ffffab7224 */ /* 0x000fe200078e0057 */
[----:B------:R-:W-:Y:S01]  /*1d00*/  STL [R1+0xaf0], R152 ;  /* 0x000af09801007387 */ /* 0x000fe20000100800 */
[----:B------:R-:W-:Y:S02]  /*1d10*/  IMAD.MOV.U32 R172, RZ, RZ, R88 ;  /* 0x000000ffffac7224 */ /* 0x000fe400078e0058 */
[----:B------:R-:W-:Y:S02]  /*1d20*/  IMAD.MOV.U32 R174, RZ, RZ, R90 ;  /* 0x000000ffffae7224 */ /* 0x000fe400078e005a */
[----:B------:R-:W-:Y:S02]  /*1d30*/  IMAD.MOV.U32 R175, RZ, RZ, R91 ;  /* 0x000000ffffaf7224 */ /* 0x000fe400078e005b */
[----:B------:R-:W-:Y:S02]  /*1d40*/  IMAD.MOV.U32 R176, RZ, RZ, R92 ;  /* 0x000000ffffb07224 */ /* 0x000fe400078e005c */
[----:B------:R-:W-:-:S02]  /*1d50*/  IMAD.MOV.U32 R177, RZ, RZ, R93 ;  /* 0x000000ffffb17224 */ /* 0x000fc400078e005d */
[----:B------:R-:W-:Y:S02]  /*1d60*/  IMAD.MOV.U32 R179, RZ, RZ, R95 ;  /* 0x000000ffffb37224 */ /* 0x000fe400078e005f */
        /* <DEDUP_REMOVED lines=41> */
[----:B-1----:R-:W-:Y:S02]  /*2000*/  IMAD.MOV.U32 R3, RZ, RZ, R149 ;  /* 0x000000ffff037224 */ /* 0x002fe400078e0095 */
[----:B--2---:R-:W-:Y:S02]  /*2010*/  IMAD.MOV.U32 R2, RZ, RZ, R150 ;  /* 0x000000ffff027224 */ /* 0x004fe400078e0096 */
[----:B---3--:R-:W-:Y:S02]  /*2020*/  IMAD.MOV.U32 R0, RZ, RZ, R151 ;  /* 0x000000ffff007224 */ /* 0x008fe400078e0097 */
[----:B0-----:R-:W-:-:S06]  /*2030*/  WARPGROUP.ARRIVE ;  /* 0x00000000000079c5 */ /* 0x001fcc0000000000 */
[----:B------:R-:W-:Y:S03]  /*2040*/  HGMMA.64x256x8.F32.TF32 R24, gdesc[UR12], RZ, !UPT, gsb0 ;  /* 0x07e000000c1879f0 */ /* 0x000fe6000c0028ff */
[----:B------:R-:W-:Y:S02]  /*2050*/  WARPGROUP.DEPBAR.LE gsb0, 0x0 ;  /* 0x00008000000079c5 */ /* 0x000fe40000010000 */
[----:B------:R-:W-:Y:S04]  /*2060*/  STL.64 [R1+0xae8], R150 ;  /* 0x000ae89601007387 */ /* 0x000fe80000100a00 */
        /* <DEDUP_REMOVED lines=20> */
[----:B------:R0:W-:Y:S04]  /*21b0*/  STL.64 [R1+0xa40], R108 ;  /* 0x000a406c01007387 */ /* 0x0001e80000100a00 */
[----:B0-----:R-:W2:Y:S04]  /*21c0*/  LDL.LU R108, [R1] ;  /* 0x00000000016c7983 */ /* 0x001ea80000300800 */
[----:B------:R-:W2:Y:S04]  /*21d0*/  LDL.LU R109, [R1+0x4] ;  /* 0x00000400016d7983 */ /* 0x000ea80000300800 */
        /* <DEDUP_REMOVED lines=19> */
[----:B------:R-:W2:Y:S01]  /*2310*/  LDL.LU R129, [R1+0x54] ;  /* 0x0000540001817983 */ /* 0x000ea20000300800 */
        /* <DEDUP_REMOVED lines=18> */
[----:B------:R-:W-:Y:S01]  /*2440*/  UIADD3 UR12, UR8, 0x2, URZ ;  /* 0x00000002080c7890 */ /* 0x000fe2000fffe03f */
[----:B------:R-:W-:Y:S01]  /*2450*/  IMAD.MOV.U32 R143, RZ, RZ, R222 ;  /* 0x000000ffff8f7224 */ /* 0x000fe200078e00de */
[----:B------:R-:W-:Y:S01]  /*2460*/  MOV R222, R14 ;  /* 0x0000000e00de7202 */ /* 0x000fe20000000f00 */
[----:B------:R-:W-:Y:S01]  /*2470*/  IMAD.MOV.U32 R144, RZ, RZ, R221 ;  /* 0x000000ffff907224 */ /* 0x000fe200078e00dd */
[----:B------:R-:W-:Y:S01]  /*2480*/  UIADD3 UR14, UR6, 0x2, URZ ;  /* 0x00000002060e7890 */ /* 0x000fe2000fffe03f */
[----:B------:R-:W-:Y:S01]  /*2490*/  IMAD.MOV.U32 R145, RZ, RZ, R220 ;  /* 0x000000ffff917224 */ /* 0x000fe200078e00dc */
[----:B------:R-:W-:Y:S01]  /*24a0*/  UMOV UR13, 0x40000040 ;  /* 0x40000040000d7882 */ /* 0x000fe20000000000 */
[----:B------:R-:W-:Y:S01]  /*24b0*/  IMAD.MOV.U32 R147, RZ, RZ, R218 ;  /* 0x000000ffff937224 */ /* 0x000fe200078e00da */
[----:B------:R-:W-:Y:S01]  /*24c0*/  MOV R218, R18 ;  /* 0x0000001200da7202 */ /* 0x000fe20000000f00 */
[----:B------:R-:W-:Y:S01]  /*24d0*/  IMAD.MOV.U32 R148, RZ, RZ, R217 ;  /* 0x000000ffff947224 */ /* 0x000fe200078e00d9 */
[----:B------:R-:W-:Y:S01]  /*24e0*/  UMOV UR15, 0x40000040 ;  /* 0x40000040000f7882 */ /* 0x000fe20000000000 */
[----:B------:R-:W-:-:S02]  /*24f0*/  IMAD.MOV.U32 R149, RZ, RZ, R216 ;  /* 0x000000ffff957224 */ /* 0x000fc400078e00d8 */
[----:B------:R-:W-:Y:S01]  /*2500*/  IMAD.MOV.U32 R151, RZ, RZ, R214 ;  /* 0x000000ffff977224 */ /* 0x000fe200078e00d6 */
[----:B------:R-:W-:Y:S01]  /*2510*/  MOV R214, R22 ;  /* 0x0000001600d67202 */ /* 0x000fe20000000f00 */
        /* <DEDUP_REMOVED lines=17> */
[----:B------:R-:W-:-:S06]  /*2630*/  IMAD.MOV.U32 R235, RZ, RZ, R0 ;  /* 0x000000ffffeb7224 */ /* 0x000fcc00078e0000 */
[----:B--2---:R-:W-:-:S06]  /*2640*/  WARPGROUP.ARRIVE ;  /* 0x00000000000079c5 */ /* 0x004fcc0000000000 */
[----:B------:R-:W-:Y:S03]  /*2650*/  HGMMA.64x256x8.F32.TF32 R108, gdesc[UR12], R108, gsb0 ;  /* 0x07e000000c6c79f0 */ /* 0x000fe6000800286c */
[----:B------:R-:W-:Y:S02]  /*2660*/  WARPGROUP.DEPBAR.LE gsb0, 0x0 ;  /* 0x00008000000079c5 */ /* 0x000fe40000010000 */
[----:B------:R-:W-:Y:S04]  /*2670*/  STL.64 [R1], R108 ;  /* 0x0000006c01007387 */ /* 0x000fe80000100a00 */
        /* <DEDUP_REMOVED lines=63> */
[----:B0-----:R-:W2:Y:S04]  /*2a70*/  LDL.LU R152, [R1+0xaf0] ;  /* 0x000af00001987983 */ /* 0x001ea80000300800 */
[----:B------:R-:W3:Y:S04]  /*2a80*/  LDL.LU.64 R150, [R1+0xae8] ;  /* 0x000ae80001967983 */ /* 0x000ee80000300a00 */
        /* <DEDUP_REMOVED lines=20> */
[----:B------:R-:W3:Y:S01]  /*2bd0*/  LDL.LU.64 R108, [R1+0xa40] ;  /* 0x000a4000016c7983 */ /* 0x000ee20000300a00 */
[----:B------:R-:W-:Y:S01]  /*2be0*/  UIADD3 UR12, UR8, 0x402, URZ ;  /* 0x00000402080c7890 */ /* 0x000fe2000fffe03f */
[----:B------:R-:W-:Y:S01]  /*2bf0*/  UMOV UR13, 0x40000040 ;  /* 0x40000040000d7882 */ /* 0x000fe20000000000 */
[----:B---3--:R-:W-:-:S07]  /*2c00*/  WARPGROUP.ARRIVE ;  /* 0x00000000000079c5 */ /* 0x008fce0000000000 */
[----:B------:R-:W-:Y:S03]  /*2c10*/  HGMMA.64x256x8.F32.TF32 R24, gdesc[UR12], R24, gsb0 ;  /* 0x07e000000c1879f0 */ /* 0x000fe60008002818 */
        /* <DEDUP_REMOVED lines=65> */
[----:B0-----:R-:W3:Y:S04]  /*3030*/  LDL.LU.64 R24, [R1] ;  /* 0x0000000001187983 */ /* 0x001ee80000300a00 */
        /* <DEDUP_REMOVED lines=63> */
[----:B------:R-:W-:-:S02]  /*3430*/  UIADD3 UR12, UR8, 0x4, URZ ;  /* 0x00000004080c7890 */ /* 0x000fc4000fffe03f */
[----:B------:R-:W-:Y:S01]  /*3440*/  UIADD3 UR14, UR6, 0x4, URZ ;  /* 0x00000004060e7890 */ /* 0x000fe2000fffe03f */
[----:B------:R-:W-:Y:S01]  /*3450*/  UMOV UR13, 0x40000040 ;  /* 0x40000040000d7882 */ /* 0x000fe20000000000 */
[----:B------:R-:W-:Y:S01]  /*3460*/  UMOV UR15, 0x40000040 ;  /* 0x40000040000f7882 */ /* 0x000fe20000000000 */
[----:B---3--:R-:W-:-:S06]  /*3470*/  WARPGROUP.ARRIVE ;  /* 0x00000000000079c5 */ /* 0x008fcc0000000000 */
[----:B------:R-:W-:Y:S03]  /*3480*/  HGMMA.64x256x8.F32.TF32 R24, gdesc[UR12], R24, gsb0 ;  /* 0x07e000000c1879f0 */ /* 0x000fe60008002818 */
        /* <DEDUP_REMOVED lines=41> */
[----:B------:R0:W-:Y:S01]  /*3720*/  STL.64 [R1+0x50], R44 ;  /* 0x0000502c01007387 */ /* 0x0001e20000100a00 */
[----:B------:R-:W-:Y:S01]  /*3730*/  IMAD.MOV.U32 R209, RZ, RZ, R125 ;  /* 0x000000ffffd17224 */ /* 0x000fe200078e007d */
[----:B------:R-:W-:Y:S01]  /*3740*/  MOV R192, R108 ;  /* 0x0000006c00c07202 */ /* 0x000fe20000000f00 */
[----:B------:R-:W-:Y:S01]  /*3750*/  IMAD.MOV.U32 R206, RZ, RZ, R122 ;  /* 0x000000ffffce7224 */ /* 0x000fe200078e007a */
[----:B------:R-:W3:Y:S01]  /*3760*/  LDL.LU.64 R150, [R1+0xa38] ;  /* 0x000a380001967983 */ /* 0x000ee20000300a00 */
        /* <DEDUP_REMOVED lines=60> */
[----:B------:R-:W-:-:S02]  /*3b30*/  IMAD.MOV.U32 R167, RZ, RZ, R83 ;  /* 0x000000ffffa77224 */ /* 0x000fc400078e0053 */
[----:B------:R-:W-:Y:S01]  /*3b40*/  IMAD.MOV.U32 R165, RZ, RZ, R81 ;  /* 0x000000ffffa57224 */ /* 0x000fe200078e0051 */
[----:B------:R-:W3:Y:S01]  /*3b50*/  LDL.LU.64 R118, [R1+0x9b8] ;  /* 0x0009b80001767983 */ /* 0x000ee20000300a00 */
[----:B------:R-:W-:Y:S02]  /*3b60*/  IMAD.MOV.U32 R162, RZ, RZ, R78 ;  /* 0x000000ffffa27224 */ /* 0x000fe400078e004e */
[----:B------:R-:W-:Y:S01]  /*3b70*/  IMAD.MOV.U32 R163, RZ, RZ, R79 ;  /* 0x000000ffffa37224 */ /* 0x000fe200078e004f */
[----:B------:R-:W3:Y:S01]  /*3b80*/  LDL.LU.64 R116, [R1+0x9b0] ;  /* 0x0009b00001747983 */ /* 0x000ee20000300a00 */
[----:B------:R-:W-:Y:S02]  /*3b90*/  IMAD.MOV.U32 R161, RZ, RZ, R77 ;  /* 0x000000ffffa17224 */ /* 0x000fe400078e004d */
        /* <DEDUP_REMOVED lines=58> */
[----:B0-----:R-:W3:Y:S04]  /*3f40*/  LDL.LU.64 R44, [R1+0x890] ;  /* 0x00089000012c7983 */ /* 0x001ee80000300a00 */
        /* <DEDUP_REMOVED lines=11> */
[----:B------:R-:W-:-:S02]  /*4000*/  UMOV UR13, 0x40000040 ;  /* 0x40000040000d7882 */ /* 0x000fc40000000000 */
[----:B--2---:R-:W-:Y:S01]  /*4010*/  STL [R1+0x838], R152 ;  /* 0x0008389801007387 */ /* 0x004fe20000100800 */
[----:B---3--:R-:W-:-:S06]  /*4020*/  WARPGROUP.ARRIVE ;  /* 0x00000000000079c5 */ /* 0x008fcc0000000000 */
        /* <DEDUP_REMOVED lines=63> */
[----:B------:R-:W-:-:S02]  /*4420*/  IMAD.MOV.U32 R141, RZ, RZ, R224 ;  /* 0x000000ffff8d7224 */ /* 0x000fc400078e00e0 */
[----:B------:R-:W-:Y:S01]  /*4430*/  IMAD.MOV.U32 R143, RZ, RZ, R222 ;  /* 0x000000ffff8f7224 */ /* 0x000fe200078e00de */
[----:B------:R-:W-:Y:S01]  /*4440*/  MOV R222, R14 ;  /* 0x0000000e00de7202 */ /* 0x000fe20000000f00 */
[----:B------:R-:W-:Y:S02]  /*4450*/  IMAD.MOV.U32 R144, RZ, RZ, R221 ;  /* 0x000000ffff907224 */ /* 0x000fe400078e00dd */
[----:B------:R-:W-:Y:S02]  /*4460*/  IMAD.MOV.U32 R145, RZ, RZ, R220 ;  /* 0x000000ffff917224 */ /* 0x000fe400078e00dc */
[----:B------:R-:W-:Y:S01]  /*4470*/  IMAD.MOV.U32 R147, RZ, RZ, R218 ;  /* 0x000000ffff937224 */ /* 0x000fe200078e00da */
[----:B------:R-:W-:Y:S01]  /*4480*/  MOV R218, R18 ;  /* 0x0000001200da7202 */ /* 0x000fe20000000f00 */
[----:B------:R-:W-:Y:S02]  /*4490*/  IMAD.MOV.U32 R148, RZ, RZ, R217 ;  /* 0x000000ffff947224 */ /* 0x000fe400078e00d9 */
        /* <DEDUP_REMOVED lines=20> */
[----:B------:R-:W-:Y:S01]  /*45e0*/  IMAD.MOV.U32 R235, RZ, RZ, R0 ;  /* 0x000000ffffeb7224 */ /* 0x000fe200078e0000 */
[----:B------:R-:W-:Y:S02]  /*45f0*/  UIADD3 UR12, UR8, 0x6, URZ ;  /* 0x00000006080c7890 */ /* 0x000fe4000fffe03f */
[----:B------:R-:W-:Y:S01]  /*4600*/  UIADD3 UR14, UR6, 0x6, URZ ;  /* 0x00000006060e7890 */ /* 0x000fe2000fffe03f */
[----:B------:R-:W-:Y:S01]  /*4610*/  UMOV UR13, 0x40000040 ;  /* 0x40000040000d7882 */ /* 0x000fe20000000000 */
[----:B------:R-:W-:Y:S01]  /*4620*/  UMOV UR15, 0x40000040 ;  /* 0x40000040000f7882 */ /* 0x000fe20000000000 */
        /* <DEDUP_REMOVED lines=236> */
[----:B------:R-:W-:Y:S01]  /*54f0*/  STL.64 [R1+0x30], R36 ;  /* 0x0000302401007387 */ /* 0x000fe20000100a00 */
[----:B------:R-:W-:-:S03]  /*5500*/  IMAD.MOV.U32 R2, RZ, RZ, R150 ;  /* 0x000000ffff027224 */ /* 0x000fc600078e0096 */
[----:B------:R-:W-:Y:S01]  /*5510*/  STL.64 [R1+0x38], R38 ;  /* 0x0000382601007387 */ /* 0x000fe20000100a00 */
[----:B------:R-:W-:-:S03]  /*5520*/  IMAD.MOV.U32 R0, RZ, RZ, R151 ;  /* 0x000000ffff007224 */ /* 0x000fc600078e0097 */
[----:B------:R-:W-:Y:S01]  /*5530*/  STL.64 [R1+0x40], R40 ;  /* 0x0000402801007387 */ /* 0x000fe20000100a00 */
[----:B------:R-:W-:Y:S01]  /*5540*/  MOV R4, R148 ;  /* 0x0000009400047202 */ /* 0x000fe20000000f00 */
[----:B------:R-:W-:Y:S02]  /*5550*/  IMAD.MOV.U32 R3, RZ, RZ, R149 ;  /* 0x000000ffff037224 */ /* 0x000fe400078e0095 */
[----:B------:R-:W-:Y:S01]  /*5560*/  STL.64 [R1+0x48], R42 ;  /* 0x0000482a01007387 */ /* 0x000fe20000100a00 */
[----:B------:R-:W-:-:S03]  /*5570*/  IMAD.MOV.U32 R6, RZ, RZ, R146 ;  /* 0x000000ffff067224 */ /* 0x000fc600078e0092 */
[----:B------:R0:W-:Y:S01]  /*5580*/  STL.64 [R1+0x50], R44 ;  /* 0x0000502c01007387 */ /* 0x0001e20000100a00 */
[----:B------:R-:W-:Y:S01]  /*5590*/  IMAD.MOV.U32 R5, RZ, RZ, R147 ;  /* 0x000000ffff057224 */ /* 0x000fe200078e0093 */
[----:B------:R-:W-:Y:S02]  /*55a0*/  MOV R8, R144 ;  /* 0x0000009000087202 */ /* 0x000fe40000000f00 */
[----:B------:R-:W3:Y:S01]  /*55b0*/  LDL.LU.64 R150, [R1+0x780] ;  /* 0x0007800001967983 */ /* 0x000ee20000300a00 */
[----:B------:R-:W-:-:S03]  /*55c0*/  IMAD.MOV.U32 R7, RZ, RZ, R145 ;  /* 0x000000ffff077224 */ /* 0x000fc600078e0091 */
[----:B------:R-:W3:Y:S01]  /*55d0*/  LDL.LU.64 R148, [R1+0x778] ;  /* 0x0007780001947983 */ /* 0x000ee20000300a00 */
[----:B------:R-:W-:Y:S01]  /*55e0*/  IMAD.MOV.U32 R10, RZ, RZ, R142 ;  /* 0x000000ffff0a7224 */ /* 0x000fe200078e008e */
[----:B------:R-:W-:Y:S01]  /*55f0*/  MOV R12, R140 ;  /* 0x0000008c000c7202 */ /* 0x000fe20000000f00 */
[----:B------:R-:W-:Y:S01]  /*5600*/  IMAD.MOV.U32 R9, RZ, RZ, R143 ;  /* 0x000000ffff097224 */ /* 0x000fe200078e008f */
        /* <DEDUP_REMOVED lines=141> */
[----:B------:R-:W-:Y:S02]  /*5ee0*/  IMAD.MOV.U32 R235, RZ, RZ, R46 ;  /* 0x000000ffffeb7224 */ /* 0x000fe400078e002e */
[----:B------:R-:W-:Y:S01]  /*5ef0*/  IMAD.MOV.U32 R234, RZ, RZ, R47 ;  /* 0x000000ffffea7224 */ /* 0x000fe200078e002f */
        /* <DEDUP_REMOVED lines=597> */
[----:B------:R-:W-:Y:S01]  /*8450*/  UIADD3 UR12, UR8, 0x806, URZ ;  /* 0x00000806080c7890 */ /* 0x000fe2000fffe03f */
[----:B------:R-:W-:Y:S01]  /*8460*/  IMAD.MOV.U32 R149, RZ, RZ, R221 ;  /* 0x000000ffff957224 */ /* 0x000fe200078e00dd */
[----:B------:R-:W-:Y:S01]  /*8470*/  UIADD3 UR14, UR6, 0x806, URZ ;  /* 0x00000806060e7890 */ /* 0x000fe2000fffe03f */
[----:B------:R-:W-:Y:S01]  /*8480*/  IMAD.MOV.U32 R151, RZ, RZ, R219 ;  /* 0x000000ffff977224 */ /* 0x000fe200078e00db */
[----:B------:R-:W-:Y:S01]  /*8490*/  MOV R219, R22 ;  /* 0x0000001600db7202 */ /* 0x000fe20000000f00 */
[----:B------:R-:W-:Y:S01]  /*84a0*/  IMAD.MOV.U32 R131, RZ, RZ, R17 ;  /* 0x000000ffff837224 */ /* 0x000fe200078e0011 */
[----:B------:R-:W-:Y:S01]  /*84b0*/  UMOV UR13, 0x40000040 ;  /* 0x40000040000d7882 */ /* 0x000fe20000000000 */
[----:B------:R-:W-:Y:S01]  /*84c0*/  IMAD.MOV.U32 R132, RZ, RZ, R16 ;  /* 0x000000ffff847224 */ /* 0x000fe200078e0010 */
[----:B------:R-:W-:Y:S01]  /*84d0*/  UMOV UR15, 0x40000040 ;  /* 0x40000040000f7882 */ /* 0x000fe20000000000 */
[----:B------:R-:W-:Y:S01]  /*84e0*/  IMAD.MOV.U32 R133, RZ, RZ, R3 ;  /* 0x000000ffff857224 */ /* 0x000fe200078e0003 */
[----:B------:R0:W5:Y:S01]  /*84f0*/  LDL.LU R0, [R1+0x2cc] ;  /* 0x0002cc0001007983 */ /* 0x0001620000300800 */
[----:B------:R-:W-:-:S02]  /*8500*/  IMAD.MOV.U32 R218, RZ, RZ, R23 ;  /* 0x000000ffffda7224 */ /* 0x000fc400078e0017 */
[----:B------:R-:W-:Y:S01]  /*8510*/  IMAD.MOV.U32 R220, RZ, RZ, R21 ;  /* 0x000000ffffdc7224 */ /* 0x000fe200078e0015 */
[----:B------:R0:W5:Y:S01]  /*8520*/  LDL.LU R17, [R1+0x2c8] ;  /* 0x0002c80001117983 */ /* 0x0001620000300800 */
[----:B------:R-:W-:Y:S02]  /*8530*/  IMAD.MOV.U32 R221, RZ, RZ, R20 ;  /* 0x000000ffffdd7224 */ /* 0x000fe400078e0014 */
[----:B------:R-:W-:Y:S01]  /*8540*/  IMAD.MOV.U32 R222, RZ, RZ, R19 ;  /* 0x000000ffffde7224 */ /* 0x000fe200078e0013 */
[----:B------:R0:W5:Y:S01]  /*8550*/  LDL.LU R16, [R1+0x2c4] ;  /* 0x0002c40001107983 */ /* 0x0001620000300800 */
[----:B------:R-:W-:Y:S02]  /*8560*/  IMAD.MOV.U32 R224, RZ, RZ, R15 ;  /* 0x000000ffffe07224 */ /* 0x000fe400078e000f */
[----:B------:R-:W-:Y:S01]  /*8570*/  IMAD.MOV.U32 R225, RZ, RZ, R14 ;  /* 0x000000ffffe17224 */ /* 0x000fe200078e000e */
[----:B------:R0:W5:Y:S01]  /*8580*/  LDL.LU R3, [R1+0x2c0] ;  /* 0x0002c00001037983 */ /* 0x0001620000300800 */
[----:B------:R-:W-:-:S02]  /*8590*/  IMAD.MOV.U32 R226, RZ, RZ, R13 ;  /* 0x000000ffffe27224 */ /* 0x000fc400078e000d */
[----:B------:R-:W-:Y:S01]  /*85a0*/  IMAD.MOV.U32 R228, RZ, RZ, R11 ;  /* 0x000000ffffe47224 */ /* 0x000fe200078e000b */
[----:B------:R0:W5:Y:S01]  /*85b0*/  LDL.LU R2, [R1+0x2bc] ;  /* 0x0002bc0001027983 */ /* 0x0001620000300800 */
[----:B------:R-:W-:Y:S02]  /*85c0*/  IMAD.MOV.U32 R229, RZ, RZ, R10 ;  /* 0x000000ffffe57224 */ /* 0x000fe400078e000a */
[----:B------:R-:W-:Y:S02]  /*85d0*/  IMAD.MOV.U32 R230, RZ, RZ, R9 ;  /* 0x000000ffffe67224 */ /* 0x000fe400078e0009 */
[----:B------:R-:W-:Y:S02]  /*85e0*/  IMAD.MOV.U32 R232, RZ, RZ, R7 ;  /* 0x000000ffffe87224 */ /* 0x000fe400078e0007 */
[----:B------:R-:W-:Y:S02]  /*85f0*/  IMAD.MOV.U32 R233, RZ, RZ, R6 ;  /* 0x000000ffffe97224 */ /* 0x000fe400078e0006 */
        /* <DEDUP_REMOVED lines=68> */
[----:B-1----:R0:W5:Y:S04]  /*8a40*/  LDL.LU R152, [R1+0x2b8] ;  /* 0x0002b80001987983 */ /* 0x0021680000300800 */
[----:B------:R-:W2:Y:S04]  /*8a50*/  LDL.LU.64 R150, [R1+0x2b0] ;  /* 0x0002b00001967983 */ /* 0x000ea80000300a00 */
        /* <DEDUP_REMOVED lines=20> */
[----:B------:R-:W2:Y:S01]  /*8ba0*/  LDL.LU.64 R108, [R1+0x208] ;  /* 0x00020800016c7983 */ /* 0x000ea20000300a00 */
[----:B------:R-:W-:Y:S01]  /*8bb0*/  UIADD3 UR12, UR8, 0xc06, URZ ;  /* 0x00000c06080c7890 */ /* 0x000fe2000fffe03f */
[----:B------:R-:W-:Y:S01]  /*8bc0*/  UMOV UR13, 0x40000040 ;  /* 0x40000040000d7882 */ /* 0x000fe20000000000 */
[----:B--2---:R-:W-:-:S07]  /*8bd0*/  WARPGROUP.ARRIVE ;  /* 0x00000000000079c5 */ /* 0x004fce0000000000 */
[----:B------:R-:W-:Y:S03]  /*8be0*/  HGMMA.64x256x8.F32.TF32 R24, gdesc[UR12], R24, gsb0 ;  /* 0x07e000000c1879f0 */ /* 0x000fe60008002818 */
[----:B------:R-:W-:Y:S02]  /*8bf0*/  WARPGROUP.DEPBAR.LE gsb0, 0x0 ;  /* 0x00008000000079c5 */ /* 0x000fe40000010000 */
[----:B0-----:R-:W-:Y:S05]  /*8c00*/  @!P1 BRA `(.L_x_22) ;  /* 0x0000008000c89947 */ /* 0x001fea0003800000 */
[----:B------:R-:W-:Y:S01]  /*8c10*/  UIADD3 UR6, UR37, 0x1, URZ ;  /* 0x0000000125067890 */ /* 0x000fe2000fffe03f */
[----:B-----5:R-:W-:Y:S01]  /*8c20*/  R2UR UR9, R3 ;  /* 0x00000000030972ca */ /* 0x020fe200000e0000 */
[----:B------:R-:W-:Y:S02]  /*8c30*/  UMOV UR8, UR37 ;  /* 0x0000002500087c82 */ /* 0x000fe40008000000 */
[----:B------:R-:W-:-:S04]  /*8c40*/  UISETP.NE.AND UP0, UPT, UR6, 0x4, UPT ;  /* 0x000000040600788c */ /* 0x000fc8000bf05270 */
[----:B------:R-:W-:Y:S02]  /*8c50*/  USEL UR7, URZ, 0x1, UP0 ;  /* 0x000000013f077887 */ /* 0x000fe40008000000 */
[----:B------:R-:W-:Y:S02]  /*8c60*/  USEL UR6, UR6, URZ, UP0 ;  /* 0x0000003f06067287 */ /* 0x000fe40008000000 */
[----:B------:R-:W-:-:S12]  /*8c70*/  ULOP3.LUT UR7, UR36, UR7, URZ, 0x3c, !UPT ;  /* 0x0000000724077292 */ /* 0x000fd8000f8e3c3f */
.L_x_29:
[----:B------:R-:W-:Y:S05]  /*8c80*/  @!P0 BRA `(.L_x_23) ;  /* 0x0000000000048947 */ /* 0x000fea0003800000 */
[----:B------:R-:W-:Y:S01]  /*8c90*/  BPT.TRAP 0x1 ;  /* 0x000000040000795c */ /* 0x000fe20000300000 */
.L_x_23:
[----:B------:R-:W0:Y:S01]  /*8ca0*/  S2UR UR11, SR_CgaCtaId ;  /* 0x00000000000b79c3 */ /* 0x000e220000008800 */
[----:B------:R-:W-:Y:S01]  /*8cb0*/  UMOV UR10, 0x400 ;  /* 0x00000400000a7882 */ /* 0x000fe20000000000 */
[----:B------:R-:W-:Y:S02]  /*8cc0*/  IMAD.U32 R3, RZ, RZ, UR6 ;  /* 0x00000006ff037e24 */ /* 0x000fe4000f8e00ff */
[----:B------:R-:W-:-:S05]  /*8cd0*/  IMAD.U32 R4, RZ, RZ, UR7 ;  /* 0x00000007ff047e24 */ /* 0x000fca000f8e00ff */
[----:B------:R-:W-:Y:S01]  /*8ce0*/  SHF.L.U32 R4, R4, 0x1f, RZ ;  /* 0x0000001f04047819 */ /* 0x000fe200000006ff */
[----:B0-----:R-:W-:-:S06]  /*8cf0*/  ULEA UR10, UR11, UR10, 0x18 ;  /* 0x0000000a0b0a7291 */ /* 0x001fcc000f8ec03f */
[----:B------:R-:W-:-:S05]  /*8d00*/  IMAD.U32 R0, RZ, RZ, UR10 ;  /* 0x0000000aff007e24 */ /* 0x000fca000f8e00ff */
[----:B------:R-:W-:-:S04]  /*8d10*/  LEA R3, R3, R0, 0x3 ;  /* 0x0000000003037211 */ /* 0x000fc800078e18ff */
[----:B------:R0:W1:Y:S01]  /*8d20*/  SYNCS.PHASECHK.TRANS64.TRYWAIT P1, [R3+URZ], R4 ;  /* 0x00000004030075a7 */ /* 0x000062000802017f */
[----:B------:R-:W-:Y:S05]  /*8d30*/  @!P0 BRA `(.L_x_24) ;  /* 0x0000000000048947 */ /* 0x000fea0003800000 */
[----:B------:R-:W-:Y:S01]  /*8d40*/  BPT.TRAP 0x1 ;  /* 0x000000040000795c */ /* 0x000fe20000300000 */
.L_x_24:
[----:B-1----:R-:W-:Y:S05]  /*8d50*/  @P1 BRA `(.L_x_25) ;  /* 0x0000000000081947 */ /* 0x002fea0003800000 */
[----:B------:R-:W1:Y:S02]  /*8d60*/  SYNCS.PHASECHK.TRANS64.TRYWAIT P1, [R3+URZ], R4 ;  /* 0x00000004030075a7 */ /* 0x000e64000802017f */
[----:B-1----:R-:W-:Y:S05]  /*8d70*/  @!P1 BRA `(.L_x_26) ;  /* 0x000001a400549947 */ /* 0x002fea0003800000 */
.L_x_25:
        /* <DEDUP_REMOVED lines=64> */
[----:B--2---:R-:W2:Y:S04]  /*9180*/  LDL.LU.64 R24, [R1] ;  /* 0x0000000001187983 */ /* 0x004ea80000300a00 */
        /* <DEDUP_REMOVED lines=63> */
[----:B------:R-:W-:-:S02]  /*9580*/  ULEA UR10, UR6, UR4, 0xc ;  /* 0x00000004060a7291 */ /* 0x000fc4000f8e603f */
[----:B------:R-:W-:Y:S01]  /*9590*/  ULEA UR11, UR6, UR5, 0xc ;  /* 0x00000005060b7291 */ /* 0x000fe2000f8e603f */
[----:B------:R-:W-:Y:S01]  /*95a0*/  STL [R1+0x2c8], R17 ;  /* 0x0002c81101007387 */ /* 0x000fe20000100800 */
[----:B------:R-:W-:Y:S01]  /*95b0*/  UMOV UR13, 0x40000040 ;  /* 0x40000040000d7882 */ /* 0x000fe20000000000 */
[----:B------:R-:W-:Y:S02]  /*95c0*/  UMOV UR15, 0x40000040 ;  /* 0x40000040000f7882 */ /* 0x000fe40000000000 */
[----:B------:R-:W-:Y:S01]  /*95d0*/  UMOV UR12, UR10 ;  /* 0x0000000a000c7c82 */ /* 0x000fe20008000000 */
[----:B------:R-:W-:Y:S01]  /*95e0*/  STL [R1+0x2c4], R16 ;  /* 0x0002c41001007387 */ /* 0x000fe20000100800 */
[----:B------:R-:W-:-:S03]  /*95f0*/  UMOV UR14, UR11 ;  /* 0x0000000b000e7c82 */ /* 0x000fc60008000000 */
[----:B------:R3:W-:Y:S04]  /*9600*/  STL [R1+0x2c0], R2 ;  /* 0x0002c00201007387 */ /* 0x0007e80000100800 */
[----:B------:R4:W-:Y:S01]  /*9610*/  STL [R1+0x2bc], R0 ;  /* 0x0002bc0001007387 */ /* 0x0009e20000100800 */
[----:B--2---:R-:W-:-:S06]  /*9620*/  WARPGROUP.ARRIVE ;  /* 0x00000000000079c5 */ /* 0x004fcc0000000000 */
[----:B------:R-:W-:Y:S03]  /*9630*/  HGMMA.64x256x8.F32.TF32 R24, gdesc[UR12], R24, gsb0 ;  /* 0x07e000000c1879f0 */ /* 0x000fe60008002818 */
[----:B------:R-:W-:Y:S02]  /*9640*/  WARPGROUP.DEPBAR.LE gsb0, 0x0 ;  /* 0x00008000000079c5 */ /* 0x000fe40000010000 */
[----:B------:R-:W-:Y:S01]  /*9650*/  STL.64 [R1], R24 ;  /* 0x0000001801007387 */ /* 0x000fe20000100a00 */
[----:B---3--:R-:W-:Y:S01]  /*9660*/  IMAD.MOV.U32 R2, RZ, RZ, R150 ;  /* 0x000000ffff027224 */ /* 0x008fe200078e0096 */
[----:B01----:R-:W-:Y:S01]  /*9670*/  MOV R3, R149 ;  /* 0x0000009500037202 */ /* 0x003fe20000000f00 */
[----:B----4-:R-:W-:Y:S01]  /*9680*/  IMAD.MOV.U32 R0, RZ, RZ, R151 ;  /* 0x000000ffff007224 */ /* 0x010fe200078e0097 */
        /* <DEDUP_REMOVED lines=40> */
[----:B------:R-:W2:Y:S01]  /*9910*/  LDL.LU.64 R150, [R1+0xcf0] ;  /* 0x000cf00001967983 */ /* 0x000ea20000300a00 */
        /* <DEDUP_REMOVED lines=60> */
[----:B------:R-:W-:-:S02]  /*9ce0*/  IMAD.MOV.U32 R167, RZ, RZ, R83 ;  /* 0x000000ffffa77224 */ /* 0x000fc400078e0053 */
[----:B------:R-:W-:Y:S01]  /*9cf0*/  IMAD.MOV.U32 R164, RZ, RZ, R80 ;  /* 0x000000ffffa47224 */ /* 0x000fe200078e0050 */
[----:B------:R-:W2:Y:S01]  /*9d00*/  LDL.LU.64 R118, [R1+0xc70] ;  /* 0x000c700001767983 */ /* 0x000ea20000300a00 */
[----:B------:R-:W-:Y:S02]  /*9d10*/  IMAD.MOV.U32 R162, RZ, RZ, R78 ;  /* 0x000000ffffa27224 */ /* 0x000fe400078e004e */
[----:B------:R-:W-:Y:S01]  /*9d20*/  IMAD.MOV.U32 R163, RZ, RZ, R79 ;  /* 0x000000ffffa37224 */ /* 0x000fe200078e004f */
[----:B------:R-:W2:Y:S01]  /*9d30*/  LDL.LU.64 R116, [R1+0xc68] ;  /* 0x000c680001747983 */ /* 0x000ea20000300a00 */
[----:B------:R-:W-:Y:S02]  /*9d40*/  IMAD.MOV.U32 R160, RZ, RZ, R76 ;  /* 0x000000ffffa07224 */ /* 0x000fe400078e004c */
        /* <DEDUP_REMOVED lines=58> */
[----:B0-----:R-:W2:Y:S04]  /*a0f0*/  LDL.LU.64 R44, [R1+0xb48] ;  /* 0x000b4800012c7983 */ /* 0x001ea80000300a00 */
        /* <DEDUP_REMOVED lines=11> */
[----:B------:R-:W-:-:S02]  /*a1b0*/  UMOV UR13, 0x40000040 ;  /* 0x40000040000d7882 */ /* 0x000fc40000000000 */
[----:B------:R-:W-:Y:S01]  /*a1c0*/  STL [R1+0xaf0], R152 ;  /* 0x000af09801007387 */ /* 0x000fe20000100800 */
[----:B--2---:R-:W-:-:S06]  /*a1d0*/  WARPGROUP.ARRIVE ;  /* 0x00000000000079c5 */ /* 0x004fcc0000000000 */
        /* <DEDUP_REMOVED lines=67> */
[----:B------:R-:W-:Y:S02]  /*a610*/  IMAD.MOV.U32 R145, RZ, RZ, R220 ;  /* 0x000000ffff917224 */ /* 0x000fe400078e00dc */
[----:B------:R-:W-:Y:S01]  /*a620*/  IMAD.MOV.U32 R146, RZ, RZ, R219 ;  /* 0x000000ffff927224 */ /* 0x000fe200078e00db */
[----:B------:R-:W-:Y:S01]  /*a630*/  MOV R219, R17 ;  /* 0x0000001100db7202 */ /* 0x000fe20000000f00 */
[----:B------:R-:W-:Y:S02]  /*a640*/  IMAD.MOV.U32 R148, RZ, RZ, R217 ;  /* 0x000000ffff947224 */ /* 0x000fe400078e00d9 */
[----:B------:R-:W-:Y:S02]  /*a650*/  IMAD.MOV.U32 R149, RZ, RZ, R216 ;  /* 0x000000ffff957224 */ /* 0x000fe400078e00d8 */
[----:B------:R-:W-:Y:S01]  /*a660*/  IMAD.MOV.U32 R150, RZ, RZ, R215 ;  /* 0x000000ffff967224 */ /* 0x000fe200078e00d7 */
[----:B------:R-:W-:Y:S01]  /*a670*/  MOV R215, R21 ;  /* 0x0000001500d77202 */ /* 0x000fe20000000f00 */
        /* <DEDUP_REMOVED lines=263> */
[----:B------:R-:W-:Y:S01]  /*b6f0*/  IMAD.MOV.U32 R4, RZ, RZ, R148 ;  /* 0x000000ffff047224 */ /* 0x000fe200078e0094 */
[----:B------:R-:W-:Y:S02]  /*b700*/  MOV R3, R149 ;  /* 0x0000009500037202 */ /* 0x000fe40000000f00 */
        /* <DEDUP_REMOVED lines=1267> */
[----:B------:R-:W-:Y:S01]  /*10640*/  UIADD3 UR12, UR10, 0x806, URZ ;  /* 0x000008060a0c7890 */ /* 0x000fe2000fffe03f */
[----:B------:R-:W-:Y:S01]  /*10650*/  IMAD.MOV.U32 R133, RZ, RZ, R0 ;  /* 0x000000ffff857224 */ /* 0x000fe200078e0000 */
[----:B------:R-:W-:Y:S01]  /*10660*/  UIADD3 UR14, UR11, 0x806, URZ ;  /* 0x000008060b0e7890 */ /* 0x000fe2000fffe03f */
        /* <DEDUP_REMOVED lines=116> */
[----:B------:R-:W-:Y:S01]  /*10db0*/  BPT.TRAP 0x1 ;  /* 0x000000040000795c */ /* 0x000fe20000300000 */
.L_x_27:
[----:B-----5:R-:W-:Y:S01]  /*10dc0*/  ISETP.NE.AND P1, PT, R17, RZ, PT ;  /* 0x000000ff1100720c */ /* 0x020fe20003f25270 */
[----:B------:R-:W-:Y:S01]  /*10dd0*/  IMAD.U32 R3, RZ, RZ, UR8 ;  /* 0x00000008ff037e24 */ /* 0x000fe2000f8e00ff */
[----:B------:R-:W-:-:S11]  /*10de0*/  UISETP.GT.U32.AND UP0, UPT, UR38, 0x1, UPT ;  /* 0x000000012600788c */ /* 0x000fd6000bf04070 */
[----:B------:R-:W-:-:S04]  /*10df0*/  @P1 IMAD R3, R3, 0x8, R0 ;  /* 0x0000000803031824 */ /* 0x000fc800078e0200 */
[----:B------:R-:W-:-:S05]  /*10e00*/  @P1 VIADD R3, R3, 0x20 ;  /* 0x0000002003031836 */ /* 0x000fca0000000000 */
[----:B------:R-:W-:-:S04]  /*10e10*/  @P1 PRMT R3, R152, 0x654, R3 ;  /* 0x0000065498031816 */ /* 0x000fc80000000003 */
[----:B------:R0:W-:Y:S01]  /*10e20*/  @P1 SYNCS.ARRIVE.TRANS64.RED.A1T0 RZ, [R3+URZ], RZ ;  /* 0x000000ff03ff19a7 */ /* 0x0001e2000810043f */
[----:B------:R-:W-:-:S13]  /*10e30*/  PLOP3.LUT P1, PT, PT, PT, UP0, 0x80, 0x0 ;  /* 0x000000000000781c */ /* 0x000fda0003f2f008 */
[----:B0-----:R-:W-:Y:S05]  /*10e40*/  @P1 BRA `(.L_x_28) ;  /* 0x0000000000041947 */ /* 0x001fea0003800000 */
[----:B------:R-:W-:Y:S01]  /*10e50*/  BPT.TRAP 0x1 ;  /* 0x000000040000795c */ /* 0x000fe20000300000 */
.L_x_28:
[----:B------:R-:W-:Y:S02]  /*10e60*/  UISETP.GT.AND UP2, UPT, UR9, 0x1, UPT ;  /* 0x000000010900788c */ /* 0x000fe4000bf44270 */
[----:B------:R-:W-:Y:S02]  /*10e70*/  UIADD3 UR6, UR6, 0x1, URZ ;  /* 0x0000000106067890 */ /* 0x000fe4000fffe03f */
[----:B------:R-:W-:Y:S02]  /*10e80*/  UIADD3 UR8, UR8, 0x1, URZ ;  /* 0x0000000108087890 */ /* 0x000fe4000fffe03f */
[----:B------:R-:W-:Y:S01]  /*10e90*/  PLOP3.LUT P1, PT, PT, PT, UP2, 0x80, 0x0 ;  /* 0x000000000000781c */ /* 0x000fe20003f2f028 */
[----:B------:R-:W-:Y:S02]  /*10ea0*/  UISETP.NE.AND UP0, UPT, UR6, 0x4, UPT ;  /* 0x000000040600788c */ /* 0x000fe4000bf05270 */
[----:B------:R-:W-:Y:S02]  /*10eb0*/  UIADD3 UR10, UR9, -0x1, URZ ;  /* 0xffffffff090a7890 */ /* 0x000fe4000fffe03f */
[----:B------:R-:W-:-:S02]  /*10ec0*/  USEL UR9, URZ, 0x1, UP0 ;  /* 0x000000013f097887 */ /* 0x000fc40008000000 */
[----:B------:R-:W-:Y:S02]  /*10ed0*/  UISETP.NE.AND UP1, UPT, UR8, 0x4, UPT ;  /* 0x000000040800788c */ /* 0x000fe4000bf25270 */
[----:B------:R-:W-:Y:S02]  /*10ee0*/  ULOP3.LUT UR7, UR7, UR9, URZ, 0x3c, !UPT ;  /* 0x0000000907077292 */ /* 0x000fe4000f8e3c3f */
[----:B------:R-:W-:Y:S02]  /*10ef0*/  USEL UR6, UR6, URZ, UP0 ;  /* 0x0000003f06067287 */ /* 0x000fe40008000000 */
[----:B------:R-:W-:Y:S01]  /*10f00*/  USEL UR8, UR8, URZ, UP1 ;  /* 0x0000003f08087287 */ /* 0x000fe20008800000 */
[----:B------:R-:W-:Y:S01]  /*10f10*/  UMOV UR9, UR10 ;  /* 0x0000000a00097c82 */ /* 0x000fe20008000000 */
[----:B------:R-:W-:Y:S10]  /*10f20*/  @P1 BRA `(.L_x_29) ;  /* 0xffffff7c00541947 */ /* 0x000ff4000383ffff */
.L_x_22:
[----:B-----5:R-:W0:Y:S02]  /*10f30*/  LDC R3, c[0x0][0x28c] ;  /* 0x0000a300ff037b82 */ /* 0x020e240000000800 */
[----:B0-----:R-:W-:-:S13]  /*10f40*/  ISETP.GE.AND P1, PT, R3, 0x1, PT ;  /* 0x000000010300780c */ /* 0x001fda0003f26270 */
[----:B------:R-:W-:Y:S05]  /*10f50*/  @!P1 BRA `(.L_x_30) ;  /* 0x0000000000449947 */ /* 0x000fea0003800000 */
[----:B------:R-:W-:Y:S05]  /*10f60*/  @!P0 BRA `(.L_x_31) ;  /* 0x0000000000048947 */ /* 0x000fea0003800000 */
[----:B------:R-:W-:Y:S01]  /*10f70*/  BPT.TRAP 0x1 ;  /* 0x000000040000795c */ /* 0x000fe20000300000 */
.L_x_31:
[----:B------:R-:W-:Y:S01]  /*10f80*/  ISETP.NE.AND P0, PT, R17, RZ, PT ;  /* 0x000000ff1100720c */ /* 0x000fe20003f05270 */
[----:B------:R-:W-:-:S12]  /*10f90*/  UISETP.LT.AND UP1, UPT, UR43, 0x1, UPT ;  /* 0x000000012b00788c */ /* 0x000fd8000bf21270 */
[----:B------:R-:W-:-:S05]  /*10fa0*/  VOTEU.ANY UP0, P0 ;  /* 0x00000000003f7886 */ /* 0x000fca0000000100 */
[----:B------:R-:W-:-:S04]  /*10fb0*/  @UP0 USEL UR4, UR43, 0x1, UP1 ;  /* 0x000000012b040887 */ /* 0x000fc80008800000 */
[----:B------:R-:W-:Y:S02]  /*10fc0*/  @UP0 UIADD3 UR4, UR37, UR43, -UR4 ;  /* 0x0000002b25040290 */ /* 0x000fe4000fffe804 */
[----:B------:R-:W-:-:S04]  /*10fd0*/  UISETP.GT.U32.AND UP0, UPT, UR38, 0x1, UPT ;  /* 0x000000012600788c */ /* 0x000fc8000bf04070 */
[----:B------:R-:W-:-:S05]  /*10fe0*/  MOV R3, UR4 ;  /* 0x0000000400037c02 */ /* 0x000fca0008000f00 */
[----:B------:R-:W-:-:S05]  /*10ff0*/  @P0 IMAD.SHL.U32 R3, R3, 0x8, RZ ;  /* 0x0000000803030824 */ /* 0x000fca00078e00ff */
[----:B------:R-:W-:-:S04]  /*11000*/  @P0 LOP3.LUT R3, R3, 0x18, RZ, 0xc0, !PT ;  /* 0x0000001803030812 */ /* 0x000fc800078ec0ff */
[----:B------:R-:W-:-:S04]  /*11010*/  @P0 IADD3 R0, R0, 0x20, R3 ;  /* 0x0000002000000810 */ /* 0x000fc80007ffe003 */
[----:B------:R-:W-:-:S04]  /*11020*/  @P0 PRMT R0, R152, 0x654, R0 ;  /* 0x0000065498000816 */ /* 0x000fc80000000000 */
[----:B------:R0:W-:Y:S01]  /*11030*/  @P0 SYNCS.ARRIVE.TRANS64.RED.A1T0 RZ, [R0+URZ], RZ ;  /* 0x000000ff00ff09a7 */ /* 0x0001e2000810043f */
[----:B------:R-:W-:-:S13]  /*11040*/  PLOP3.LUT P0, PT, PT, PT, UP0, 0x80, 0x0 ;  /* 0x000000000000781c */ /* 0x000fda0003f0f008 */
[----:B0-----:R-:W-:Y:S05]  /*11050*/  @P0 BRA `(.L_x_30) ;  /* 0x0000000000040947 */ /* 0x001fea0003800000 */
[----:B------:R-:W-:Y:S01]  /*11060*/  BPT.TRAP 0x1 ;  /* 0x000000040000795c */ /* 0x000fe20000300000 */
.L_x_30:
[----:B------:R-:W0:Y:S01]  /*11070*/  S2R R8, SR_TID.X ;  /* 0x0000000000087919 */ /* 0x000e220000002100 */
[----:B------:R-:W-:Y:S01]  /*11080*/  MOV R19, 0x6540 ;  /* 0x0000654000137802 */ /* 0x000fe20000000f00 */
[----:B------:R-:W-:Y:S02]  /*11090*/  UIMAD.WIDE UR6, UR40, 0x100, URZ ;  /* 0x00000100280678a5 */ /* 0x000fe4000f8e023f */
[----:B------:R-:W-:Y:S01]  /*110a0*/  USHF.R.S32.HI UR10, URZ, 0x1f, UR42 ;  /* 0x0000001f3f0a7899 */ /* 0x000fe2000801142a */
[----:B------:R-:W-:Y:S01]  /*110b0*/  ULDC.64 UR8, c[0x0][0x5d0] ;  /* 0x0001740000087ab9 */ /* 0x000fe20000000a00 */
[----:B------:R-:W-:Y:S02]  /*110c0*/  UIADD3 UR37, UR43, UR37, URZ ;  /* 0x000000252b257290 */ /* 0x000fe4000fffe03f */
[----:B------:R-:W-:Y:S02]  /*110d0*/  UIMAD UR4, UR10, UR8, URZ ;  /* 0x000000080a0472a4 */ /* 0x000fe4000f8e023f */
[----:B------:R-:W-:-:S02]  /*110e0*/  USHF.L.U32 UR40, UR40, 0x8, URZ ;  /* 0x0000000828287899 */ /* 0x000fc4000800063f */
[----:B------:R-:W-:Y:S01]  /*110f0*/  UIMAD UR4, UR42, UR9, UR4 ;  /* 0x000000092a0472a4 */ /* 0x000fe2000f8e0204 */
[----:B------:R-:W-:Y:S01]  /*11100*/  ULDC UR5, c[0x0][0x284] ;  /* 0x0000a10000057ab9 */ /* 0x000fe20000000800 */
[----:B------:R-:W-:Y:S01]  /*11110*/  UISETP.GT.U32.AND UP0, UPT, UR37, 0x3, UPT ;  /* 0x000000032500788c */ /* 0x000fe2000bf04070 */
[----:B------:R-:W-:-:S03]  /*11120*/  IMAD.U32 R158, RZ, RZ, UR5 ;  /* 0x00000005ff9e7e24 */ /* 0x000fc6000f8e00ff */
[----:B------:R-:W-:Y:S01]  /*11130*/  UISETP.LT.U32.AND UP0, UPT, UR43, 0x4, UP0 ;  /* 0x000000042b00788c */ /* 0x000fe20008701070 */
[--C-:B0-----:R-:W-:Y:S01]  /*11140*/  SHF.R.U32.HI R4, RZ, 0x7, R8.reuse ;  /* 0x00000007ff047819 */ /* 0x101fe20000011608 */
[----:B------:R-:W-:Y:S01]  /*11150*/  IMAD.SHL.U32 R18, R8, 0x2, RZ ;  /* 0x0000000208127824 */ /* 0x000fe200078e00ff */
[----:B------:R-:W-:Y:S02]  /*11160*/  SHF.R.U32.HI R5, RZ, 0x2, R8 ;  /* 0x00000002ff057819 */ /* 0x000fe40000011608 */
[----:B------:R-:W-:Y:S02]  /*11170*/  LOP3.LUT R4, R4, 0x1, RZ, 0xc0, !PT ;  /* 0x0000000104047812 */ /* 0x000fe400078ec0ff */
[----:B------:R-:W-:Y:S02]  /*11180*/  LOP3.LUT R6, R8, 0x60, RZ, 0xc0, !PT ;  /* 0x0000006008067812 */ /* 0x000fe400078ec0ff */
[----:B------:R-:W-:Y:S01]  /*11190*/  LOP3.LUT R5, R5, 0x7, RZ, 0xc0, !PT ;  /* 0x0000000705057812 */ /* 0x000fe200078ec0ff */
[----:B------:R-:W-:Y:S01]  /*111a0*/  IMAD.SHL.U32 R3, R4, 0x40, RZ ;  /* 0x0000004004037824 */ /* 0x000fe200078e00ff */
[----:B------:R-:W-:-:S02]  /*111b0*/  LOP3.LUT R18, R18, 0x6, RZ, 0xc0, !PT ;  /* 0x0000000612127812 */ /* 0x000fc400078ec0ff */
[----:B------:R-:W-:Y:S02]  /*111c0*/  SHF.R.U32.HI R6, RZ, 0x1, R6 ;  /* 0x00000001ff067819 */ /* 0x000fe40000011606 */
[--C-:B------:R-:W-:Y:S02]  /*111d0*/  LOP3.LUT R3, R3, 0x40, R5.reuse, 0xe2, !PT ;  /* 0x0000004003037812 */ /* 0x100fe400078ee205 */
[----:B------:R-:W-:Y:S01]  /*111e0*/  PRMT R18, R18, R19, UR41 ;  /* 0x0000002912127e16 */ /* 0x000fe20008000013 */
[----:B------:R-:W-:Y:S01]  /*111f0*/  USHF.L.U32 UR41, UR41, 0x8, URZ ;  /* 0x0000000829297899 */ /* 0x000fe2000800063f */
[----:B------:R-:W-:Y:S02]  /*11200*/  IADD3 R0, RZ, -R6, -R5 ;  /* 0x80000006ff007210 */ /* 0x000fe40007ffe805 */
[----:B------:R-:W-:Y:S01]  /*11210*/  LOP3.LUT R3, R3, UR6, R6, 0xfe, !PT ;  /* 0x0000000603037c12 */ /* 0x000fe2000f8efe06 */
[----:B------:R-:W-:Y:S01]  /*11220*/  IMAD.U32 R6, RZ, RZ, UR8 ;  /* 0x00000008ff067e24 */ /* 0x000fe2000f8e00ff */
[----:B------:R-:W-:Y:S01]  /*11230*/  SHF.R.S32.HI R19, RZ, 0x1f, R18 ;  /* 0x0000001fff137819 */ /* 0x000fe20000011412 */
[----:B------:R-:W-:Y:S01]  /*11240*/  ULDC UR8, c[0x0][0x288] ;  /* 0x0000a20000087ab9 */ /* 0x000fe20000000800 */
[----:B------:R-:W-:Y:S01]  /*11250*/  IMAD R0, R4, -0x40, R0 ;  /* 0xffffffc004007824 */ /* 0x000fe200078e0200 */
[----:B------:R-:W-:Y:S01]  /*11260*/  UISETP.GE.AND UP1, UPT, UR41, UR8, UPT ;  /* 0x000000082900728c */ /* 0x000fe2000bf26270 */
[----:B------:R-:W-:Y:S01]  /*11270*/  MOV R5, 0xfffffffe ;  /* 0xfffffffe00057802 */ /* 0x000fe20000000f00 */
[----:B------:R-:W-:-:S02]  /*11280*/  IMAD.WIDE.U32 R6, R6, UR42, R18 ;  /* 0x0000002a06067c25 */ /* 0x000fc4000f8e0012 */
[----:B------:R-:W-:Y:S02]  /*11290*/  UISETP.GE.OR UP1, UPT, UR40, UR5, UP1 ;  /* 0x000000052800728c */ /* 0x000fe40008f26670 */
[----:B------:R-:W-:Y:S01]  /*112a0*/  IADD3 R158, R158, -UR40, R0 ;  /* 0x800000289e9e7c10 */ /* 0x000fe2000fffe000 */
[----:B------:R-:W-:Y:S01]  /*112b0*/  VIADD R7, R7, UR4 ;  /* 0x0000000407077c36 */ /* 0x000fe20008000000 */
[----:B------:R-:W-:Y:S01]  /*112c0*/  USHF.R.U32.HI UR4, URZ, 0x2, UR37 ;  /* 0x000000023f047899 */ /* 0x000fe20008011625 */
[----:B------:R-:W-:Y:S01]  /*112d0*/  LOP3.LUT R0, R8, 0x3, RZ, 0xc0, !PT ;  /* 0x0000000308007812 */ /* 0x000fe200078ec0ff */
[----:B------:R-:W-:Y:S01]  /*112e0*/  USEL UR5, URZ, 0x1, !UP0 ;  /* 0x000000013f057887 */ /* 0x000fe2000c000000 */
[----:B------:R-:W-:Y:S01]  /*112f0*/  PLOP3.LUT P0, PT, PT, PT, UP1, 0x80, 0x0 ;  /* 0x000000000000781c */ /* 0x000fe20003f0f018 */
[----:B------:R-:W-:Y:S02]  /*11300*/  ULOP3.LUT UR4, UR4, 0x1, URZ, 0xc0, !UPT ;  /* 0x0000000104047892 */ /* 0x000fe4000f8ec03f */
[----:B------:R-:W-:Y:S01]  /*11310*/  IMAD R0, R0, R5, UR8 ;  /* 0x0000000800007e24 */ /* 0x000fe2000f8e0205 */
[----:B------:R-:W-:-:S02]  /*11320*/  ULOP3.LUT UR37, UR37, 0x3, URZ, 0xc0, !UPT ;  /* 0x0000000325257892 */ /* 0x000fc4000f8ec03f */
[----:B------:R-:W-:Y:S01]  /*11330*/  UISETP.NE.U32.AND UP2, UPT, UR4, 0x1, UPT ;  /* 0x000000010400788c */ /* 0x000fe2000bf45070 */
[----:B------:R-:W-:Y:S01]  /*11340*/  VIADD R0, R0, -UR41 ;  /* 0x8000002900007c36 */ /* 0x000fe20008000000 */
[----:B------:R-:W-:Y:S02]  /*11350*/  UMOV UR40, 0xffffffff ;  /* 0xffffffff00287882 */ /* 0x000fe40000000000 */
[----:B------:R-:W-:-:S04]  /*11360*/  UISETP.GT.U32.AND UP2, UPT, UR43, 0x3, !UP2 ;  /* 0x000000032b00788c */ /* 0x000fc8000d744070 */
[----:B------:R-:W-:-:S04]  /*11370*/  USEL UR4, URZ, 0x1, !UP2 ;  /* 0x000000013f047887 */ /* 0x000fc8000d000000 */
[----:B------:R-:W-:Y:S01]  /*11380*/  ULOP3.LUT UR36, UR4, UR36, UR5, 0x96, !UPT ;  /* 0x0000002404247292 */ /* 0x000fe2000f8e9605 */
[----:B------:R-:W-:Y:S11]  /*11390*/  @P0 BRA `(.L_x_32) ;  /* 0x000000fc00a00947 */ /* 0x000ff60003800000 */
[----:B------:R-:W-:Y:S01]  /*113a0*/  FSETP.NEU.AND P0, PT, R16, RZ, PT ;  /* 0x000000ff1000720b */ /* 0x000fe20003f0d000 */
[----:B------:R-:W-:Y:S01]  /*113b0*/  ULDC.64 UR8, c[0x0][0x5c8] ;  /* 0x0001720000087ab9 */ /* 0x000fe20000000a00 */
[----:B------:R-:W-:Y:S01]  /*113c0*/  ISETP.GT.AND P3, PT, R158, RZ, PT ;  /* 0x000000ff9e00720c */ /* 0x000fe20003f64270 */
[----:B------:R-:W-:Y:S01]  /*113d0*/  UIMAD UR4, UR7, UR8, URZ ;  /* 0x00000008070472a4 */ /* 0x000fe2000f8e023f */
[----:B------:R-:W-:Y:S01]  /*113e0*/  IMAD.U32 R10, RZ, RZ, UR9 ;  /* 0x00000009ff0a7e24 */ /* 0x000fe2000f8e00ff */
[----:B------:R-:W-:Y:S01]  /*113f0*/  BSSY B0, `(.L_x_32) ;  /* 0x0000fe2000007945 */ /* 0x000fe20003800000 */
[----:B------:R-:W-:Y:S01]  /*11400*/  IMAD.WIDE.U32 R6, R3, UR8, R6 ;  /* 0x0000000803067c25 */ /* 0x000fe2000f8e0006 */
[----:B------:R-:W-:-:S03]  /*11410*/  ISETP.GT.AND P1, PT, R0, RZ, P3 ;  /* 0x000000ff0000720c */ /* 0x000fc60001f24270 */
[----:B------:R-:W-:-:S04]  /*11420*/  IMAD R10, R3, R10, UR4 ;  /* 0x00000004030a7e24 */ /* 0x000fc8000f8e020a */
[----:B------:R-:W-:Y:S01]  /*11430*/  IMAD.IADD R10, R7, 0x1, R10 ;  /* 0x00000001070a7824 */ /* 0x000fe200078e020a */
[----:B------:R-:W-:Y:S06]  /*11440*/  @!P0 BRA `(.L_x_33) ;  /* 0x000000ac003c8947 */ /* 0x000fec0003800000 */
[----:B------:R-:W0:Y:S01]  /*11450*/  LDC.64 R22, c[0x0][0x5b8] ;  /* 0x00016e00ff167b82 */ /* 0x000e220000000a00 */
[----:B------:R-:W2:Y:S01]  /*11460*/  LDL.LU R11, [R1] ;  /* 0x00000000010b7983 */ /* 0x000ea20000300800 */
[----:B------:R-:W-:-:S06]  /*11470*/  ULDC.64 UR4, c[0x0][0x5c0] ;  /* 0x0001700000047ab9 */ /* 0x000fcc0000000a00 */
[----:B------:R-:W1:Y:S08]  /*11480*/  LDC.64 R14, c[0x0][0x5b0] ;  /* 0x00016c00ff0e7b82 */ /* 0x000e700000000a00 */
[----:B------:R-:W3:Y:S01]  /*11490*/  LDC.64 R12, c[0x0][0x5a8] ;  /* 0x00016a00ff0c7b82 */ /* 0x000ee20000000a00 */
[C---:B0-----:R-:W-:Y:S02]  /*114a0*/  IMAD R159, R22.reuse, UR10, RZ ;  /* 0x0000000a169f7c24 */ /* 0x041fe4000f8e02ff */
[----:B------:R-:W-:-:S04]  /*114b0*/  IMAD.WIDE.U32 R154, R22, UR42, R18 ;  /* 0x0000002a169a7c25 */ /* 0x000fc8000f8e0012 */
[----:B------:R-:W-:Y:S02]  /*114c0*/  IMAD R159, R23, UR42, R159 ;  /* 0x0000002a179f7c24 */ /* 0x000fe4000f8e029f */
[----:B-1----:R-:W-:Y:S02]  /*114d0*/  IMAD R153, R14, UR7, RZ ;  /* 0x000000070e997c24 */ /* 0x002fe4000f8e02ff */
[----:B------:R-:W-:Y:S01]  /*114e0*/  IMAD.MOV.U32 R20, RZ, RZ, R154 ;  /* 0x000000ffff147224 */ /* 0x000fe200078e009a */
[----:B------:R-:W-:Y:S01]  /*114f0*/  IADD3 R21, R155, R159, RZ ;  /* 0x0000009f9b157210 */ /* 0x000fe20007ffe0ff */
[C---:B------:R-:W-:Y:S02]  /*11500*/  IMAD R153, R3.reuse, R15, R153 ;  /* 0x0000000f03997224 */ /* 0x040fe400078e0299 */
[----:B------:R-:W-:-:S04]  /*11510*/  IMAD.WIDE.U32 R4, R3, R14, R20 ;  /* 0x0000000e03047225 */ /* 0x000fc800078e0014 */
[----:B------:R-:W-:Y:S01]  /*11520*/  IMAD.IADD R5, R5, 0x1, R153 ;  /* 0x0000000105057824 */ /* 0x000fe200078e0299 */
[----:B---3--:R-:W-:-:S04]  /*11530*/  LEA R8, P0, R4, R12, 0x2 ;  /* 0x0000000c04087211 */ /* 0x008fc800078010ff */
[----:B------:R-:W-:-:S05]  /*11540*/  LEA.HI.X R9, R4, R13, R5, 0x2, P0 ;  /* 0x0000000d04097211 */ /* 0x000fca00000f1405 */
[----:B------:R-:W3:Y:S01]  /*11550*/  @P1 LDG.E.LTC128B R23, desc[UR44][R8.64] ;  /* 0x0000002c08171981 */ /* 0x000ee2000c1e1920 */
[C---:B------:R-:W-:Y:S01]  /*11560*/  LEA R4, P0, R6.reuse, UR4, 0x2 ;  /* 0x0000000406047c11 */ /* 0x040fe2000f8010ff */
[----:B------:R-:W-:Y:S03]  /*11570*/  BSSY B1, `(.L_x_34) ;  /* 0x0000010000017945 */ /* 0x000fe60003800000 */
[----:B------:R-:W-:Y:S02]  /*11580*/  LEA.HI.X R5, R6, UR5, R10, 0x2, P0 ;  /* 0x0000000506057c11 */ /* 0x000fe400080f140a */
[----:B---3--:R-:W-:-:S05]  /*11590*/  LOP3.LUT R7, R23, 0xffffe000, RZ, 0xc0, !PT ;  /* 0xffffe00017077812 */ /* 0x008fca00078ec0ff */
[----:B------:R-:W-:-:S04]  /*115a0*/  FMUL R7, R7, R16 ;  /* 0x0000001007077220 */ /* 0x000fc80000400000 */
[----:B--2---:R-:W-:-:S05]  /*115b0*/  FFMA R7, R11, R2, R7 ;  /* 0x000000020b077223 */ /* 0x004fca0000000007 */
[----:B------:R-:W-:-:S05]  /*115c0*/  F2FP.TF32.F32.PACK_B R7, R7 ;  /* 0x00000007ff07723e */ /* 0x000fca00024050ff */
[----:B------:R0:W-:Y:S02]  /*115d0*/  @P1 STG.E desc[UR44][R4.64], R7 ;  /* 0x0000000704001986 */ /* 0x0001e4000c10192c */
[----:B0-----:R-:W-:-:S04]  /*115e0*/  IMAD.WIDE.U32 R6, R3, R14, R18 ;  /* 0x0000000e03067225 */ /* 0x001fc800078e0012 */
[----:B------:R-:W-:Y:S02]  /*115f0*/  IMAD.IADD R7, R153, 0x1, R7 ;  /* 0x0000000199077824 */ /* 0x000fe400078e0207 */
[----:B------:R-:W-:-:S05]  /*11600*/  IMAD.WIDE.U32 R6, R22, UR42, R6 ;  /* 0x0000002a16067c25 */ /* 0x000fca000f8e0006 */
[----:B------:R-:W-:Y:S02]  /*11610*/  IADD3 R7, R159, R7, RZ ;  /* 0x000000079f077210 */ /* 0x000fe40007ffe0ff */
[----:B------:R-:W-:-:S04]  /*11620*/  LEA R10, P0, R6, R12, 0x2 ;  /* 0x0000000c060a7211 */ /* 0x000fc800078010ff */
[----:B------:R-:W-:Y:S02]  /*11630*/  LEA.HI.X R11, R6, R13, R7, 0x2, P0 ;  /* 0x0000000d060b7211 */ /* 0x000fe400000f1407 */
[----:B------:R-:W-:-:S13]  /*11640*/  ISETP.GT.AND P0, PT, R0, 0x1, P3 ;  /* 0x000000010000780c */ /* 0x000fda0001f04270 */
[----:B------:R-:W-:Y:S05]  /*11650*/  @!P0 BRA `(.L_x_35) ;  /* 0x0000000000048947 */ /* 0x000fea0003800000 */
[----:B------:R0:W5:Y:S02]  /*11660*/  LDG.E.LTC128B R23, desc[UR44][R10.64+0x4] ;  /* 0x0000042c0a177981 */ /* 0x000164000c1e1920 */
.L_x_35:
[----:B------:R-:W-:Y:S05]  /*11670*/  BSYNC B1 ;  /* 0x0000000000017941 */ /* 0x000fea0003800000 */
.L_x_34:
[----:B------:R-:W2:Y:S01]  /*11680*/  LDL.LU R7, [R1+0x4] ;  /* 0x0000040001077983 */ /* 0x000ea20000300800 */
[----:B-----5:R-:W-:Y:S01]  /*11690*/  LOP3.LUT R6, R23, 0xffffe000, RZ, 0xc0, !PT ;  /* 0xffffe00017067812 */ /* 0x020fe200078ec0ff */
[C---:B------:R-:W-:Y:S01]  /*116a0*/  IMAD.SHL.U32 R156, R14.reuse, 0x8, RZ ;  /* 0x000000080e9c7824 */ /* 0x040fe200078e00ff */
[----:B------:R-:W-:Y:S01]  /*116b0*/  SHF.L.U64.HI R157, R14, 0x3, R15 ;  /* 0x000000030e9d7819 */ /* 0x000fe2000001020f */
[----:B------:R-:W3:Y:S02]  /*116c0*/  LDL.LU R160, [R1+0x8] ;  /* 0x0000080001a07983 */ /* 0x000ee40000300800 */
[----:B------:R-:W-:-:S04]  /*116d0*/  FMUL R6, R6, R16 ;  /* 0x0000001006067220 */ /* 0x000fc80000400000 */
[----:B--2---:R-:W-:-:S05]  /*116e0*/  FFMA R6, R7, R2, R6 ;  /* 0x0000000207067223 */ /* 0x004fca0000000006 */
[----:B------:R-:W-:-:S05]  /*116f0*/  F2FP.TF32.F32.PACK_B R6, R6 ;  /* 0x00000006ff06723e */ /* 0x000fca00024050ff */
[----:B------:R1:W-:Y:S01]  /*11700*/  @P0 STG.E desc[UR44][R4.64+0x4], R6 ;  /* 0x0000040604000986 */ /* 0x0003e2000c10192c */
[----:B------:R-:W-:-:S04]  /*11710*/  ISETP.GT.AND P0, PT, R158, 0x8, PT ;  /* 0x000000089e00780c */ /* 0x000fc80003f04270 */
[----:B------:R-:W-:Y:S01]  /*11720*/  ISETP.GT.AND P1, PT, R0, RZ, P0 ;  /* 0x000000ff0000720c */ /* 0x000fe20000724270 */
[----:B-1----:R-:W-:-:S04]  /*11730*/  IMAD.WIDE.U32 R6, R3, R14, R156 ;  /* 0x0000000e03067225 */ /* 0x002fc800078e009c */
[----:B------:R-:W-:Y:S01]  /*11740*/  IMAD.IADD R153, R153, 0x1, R7 ;  /* 0x0000000199997824 */ /* 0x000fe200078e0207 */
[----:B------:R-:W-:-:S05]  /*11750*/  IADD3 R7, P2, R154, R6, RZ ;  /* 0x000000069a077210 */ /* 0x000fca0007f5e0ff */
[----:B------:R-:W-:Y:S01]  /*11760*/  IMAD.X R9, R153, 0x1, R21, P2 ;  /* 0x0000000199097824 */ /* 0x000fe200010e0615 */
[----:B------:R-:W-:-:S04]  /*11770*/  LEA R8, P2, R7, R12, 0x2 ;  /* 0x0000000c07087211 */ /* 0x000fc800078410ff */
[----:B------:R-:W-:-:S05]  /*11780*/  LEA.HI.X R9, R7, R13, R9, 0x2, P2 ;  /* 0x0000000d07097211 */ /* 0x000fca00010f1409 */
[----:B------:R1:W2:Y:S01]  /*11790*/  @P1 LDG.E.LTC128B R23, desc[UR44][R8.64] ;  /* 0x0000002c08171981 */ /* 0x0002a2000c1e1920 */
[----:B------:R-:W-:Y:S01]  /*117a0*/  IADD3 R6, P2, R18, R6, RZ ;  /* 0x0000000612067210 */ /* 0x000fe20007f5e0ff */
[----:B------:R-:W-:Y:S01]  /*117b0*/  IMAD.U32 R161, RZ, RZ, UR8 ;  /* 0x00000008ffa17e24 */ /* 0x000fe2000f8e00ff */
[----:B------:R-:W-:Y:S01]  /*117c0*/  ISETP.GT.AND P4, PT, R0, 0x1, P0 ;  /* 0x000000010000780c */ /* 0x000fe20000784270 */
[----:B------:R-:W-:Y:S01]  /*117d0*/  BSSY B1, `(.L_x_36) ;  /* 0x0000013000017945 */ /* 0x000fe20003800000 */
[----:B------:R-:W-:Y:S01]  /*117e0*/  IADD3.X R7, R19, R153, RZ, P2, !PT ;  /* 0x0000009913077210 */ /* 0x000fe200017fe4ff */
[----:B------:R-:W-:Y:S02]  /*117f0*/  IMAD.SHL.U32 R161, R161, 0x20, RZ ;  /* 0x00000020a1a17824 */ /* 0x000fe400078e00ff */
[----:B------:R-:W-:-:S04]  /*11800*/  IMAD.WIDE.U32 R6, R22, UR42, R6 ;  /* 0x0000002a16067c25 */ /* 0x000fc8000f8e0006 */
[----:B------:R-:W-:Y:S01]  /*11810*/  IMAD.IADD R7, R159, 0x1, R7 ;  /* 0x000000019f077824 */ /* 0x000fe200078e0207 */
[----:B-1----:R-:W-:-:S04]  /*11820*/  LEA R8, P2, R6, R12, 0x2 ;  /* 0x0000000c06087211 */ /* 0x002fc800078410ff */
[----:B------:R-:W-:Y:S02]  /*11830*/  LEA.HI.X R9, R6, R13, R7, 0x2, P2 ;  /* 0x0000000d06097211 */ /* 0x000fe400010f1407 */
[----:B------:R-:W-:Y:S02]  /*11840*/  MOV R6, UR8 ;  /* 0x0000000800067c02 */ /* 0x000fe40008000f00 */
[----:B--2---:R-:W-:-:S05]  /*11850*/  LOP3.LUT R153, R23, 0xffffe000, RZ, 0xc0, !PT ;  /* 0xffffe00017997812 */ /* 0x004fca00078ec0ff */
[----:B------:R-:W-:-:S04]  /*11860*/  FMUL R153, R153, R16 ;  /* 0x0000001099997220 */ /* 0x000fc80000400000 */
[----:B---3--:R-:W-:Y:S01]  /*11870*/  FFMA R153, R160, R2, R153 ;  /* 0x00000002a0997223 */ /* 0x008fe20000000099 */
[----:B------:R-:W-:-:S04]  /*11880*/  IMAD.U32 R160, RZ, RZ, UR9 ;  /* 0x00000009ffa07e24 */ /* 0x000fc8000f8e00ff */
[----:B------:R-:W-:Y:S02]  /*11890*/  F2FP.TF32.F32.PACK_B R153, R153 ;  /* 0x00000099ff99723e */ /* 0x000fe400024050ff */
[----:B------:R-:W-:Y:S02]  /*118a0*/  SHF.L.U64.HI R160, R6, 0x5, R160 ;  /* 0x0000000506a07819 */ /* 0x000fe400000102a0 */
[----:B------:R-:W-:-:S05]  /*118b0*/  IADD3 R6, P2, R161, R4, RZ ;  /* 0x00000004a1067210 */ /* 0x000fca0007f5e0ff */
[----:B------:R-:W-:-:S05]  /*118c0*/  IMAD.X R7, R160, 0x1, R5, P2 ;  /* 0x00000001a0077824 */ /* 0x000fca00010e0605 */
[----:B------:R1:W-:Y:S01]  /*118d0*/  @P1 STG.E desc[UR44][R6.64], R153 ;  /* 0x0000009906001986 */ /* 0x0003e2000c10192c */
[----:B------:R-:W-:Y:S05]  /*118e0*/  @!P4 BRA `(.L_x_37) ;  /* 0x000000000004c947 */ /* 0x000fea0003800000 */
[----:B------:R2:W5:Y:S02]  /*118f0*/  LDG.E.LTC128B R23, desc[UR44][R8.64+0x4] ;  /* 0x0000042c08177981 */ /* 0x000564000c1e1920 */
.L_x_37:
[----:B------:R-:W-:Y:S05]  /*11900*/  BSYNC B1 ;  /* 0x0000000000017941 */ /* 0x000fea0003800000 */
.L_x_36:
[----:B------:R-:W3:Y:S01]  /*11910*/  LDL.LU R162, [R1+0xc] ;  /* 0x00000c0001a27983 */ /* 0x000ee20000300800 */
[----:B-1---5:R-:W-:Y:S01]  /*11920*/  LOP3.LUT R153, R23, 0xffffe000, RZ, 0xc0, !PT ;  /* 0xffffe00017997812 */ /* 0x022fe200078ec0ff */
[----:B------:R-:W-:Y:S01]  /*11930*/  BSSY B1, `(.L_x_38) ;  /* 0x0000009000017945 */ /* 0x000fe20003800000 */
[----:B------:R-:W-:-:S03]  /*11940*/  ISETP.GT.AND P1, PT, R0, 0x8, P3 ;  /* 0x000000080000780c */ /* 0x000fc60001f24270 */
[----:B------:R-:W-:-:S04]  /*11950*/  FMUL R153, R153, R16 ;  /* 0x0000001099997220 */ /* 0x000fc80000400000 */
[----:B---3--:R-:W-:-:S05]  /*11960*/  FFMA R153, R162, R2, R153 ;  /* 0x00000002a2997223 */ /* 0x008fca0000000099 */
[----:B------:R-:W-:-:S05]  /*11970*/  F2FP.TF32.F32.PACK_B R153, R153 ;  /* 0x00000099ff99723e */ /* 0x000fca00024050ff */
[----:B------:R1:W-:Y:S02]  /*11980*/  @P4 STG.E desc[UR44][R6.64+0x4], R153 ;  /* 0x0000049906004986 */ /* 0x0003e4000c10192c */
[----:B-1----:R-:W-:Y:S01]  /*11990*/  IMAD.MOV.U32 R153, RZ, RZ, R23 ;  /* 0x000000ffff997224 */ /* 0x002fe200078e0017 */
[----:B------:R-:W-:Y:S06]  /*119a0*/  @!P1 BRA `(.L_x_39) ;  /* 0x0000000000049947 */ /* 0x000fec0003800000 */
[----:B------:R1:W5:Y:S02]  /*119b0*/  LDG.E.LTC128B R153, desc[UR44][R10.64+0x20] ;  /* 0x0000202c0a997981 */ /* 0x000364000c1e1920 */
.L_x_39:
[----:B------:R-:W-:Y:S05]  /*119c0*/  BSYNC B1 ;  /* 0x0000000000017941 */ /* 0x000fea0003800000 */
.L_x_38:
[----:B------:R-:W3:Y:S01]  /*119d0*/  LDL.LU R162, [R1+0x10] ;  /* 0x0000100001a27983 */ /* 0x000ee20000300800 */
[----:B-----5:R-:W-:Y:S01]  /*119e0*/  LOP3.LUT R23, R153, 0xffffe000, RZ, 0xc0, !PT ;  /* 0xffffe00099177812 */ /* 0x020fe200078ec0ff */
[----:B------:R-:W-:Y:S01]  /*119f0*/  BSSY B1, `(.L_x_40) ;  /* 0x0000008000017945 */ /* 0x000fe20003800000 */
[----:B------:R-:W-:-:S03]  /*11a00*/  ISETP.GT.AND P2, PT, R0, 0x9, P3 ;  /* 0x000000090000780c */ /* 0x000fc60001f44270 */
[----:B------:R-:W-:-:S04]  /*11a10*/  FMUL R23, R23, R16 ;  /* 0x0000001017177220 */ /* 0x000fc80000400000 */
[----:B---3--:R-:W-:-:S05]  /*11a20*/  FFMA R23, R162, R2, R23 ;  /* 0x00000002a2177223 */ /* 0x008fca0000000017 */
[----:B------:R-:W-:-:S05]  /*11a30*/  F2FP.TF32.F32.PACK_B R23, R23 ;  /* 0x00000017ff17723e */ /* 0x000fca00024050ff */
[----:B------:R3:W-:Y:S01]  /*11a40*/  @P1 STG.E desc[UR44][R4.64+0x20], R23 ;  /* 0x0000201704001986 */ /* 0x0007e2000c10192c */
[----:B------:R-:W-:Y:S05]  /*11a50*/  @!P2 BRA `(.L_x_41) ;  /* 0x000000000004a947 */ /* 0x000fea0003800000 */
[----:B------:R4:W5:Y:S02]  /*11a60*/  LDG.E.LTC128B R153, desc[UR44][R10.64+0x24] ;  /* 0x0000242c0a997981 */ /* 0x000964000c1e1920 */
.L_x_41:
[----:B------:R-:W-:Y:S05]  /*11a70*/  BSYNC B1 ;  /* 0x0000000000017941 */ /* 0x000fea0003800000 */
.L_x_40:
[----:B------:R-:W2:Y:S01]  /*11a80*/  LDL.LU R162, [R1+0x14] ;  /* 0x0000140001a27983 */ /* 0x000ea20000300800 */
[----:B---3-5:R-:W-:Y:S01]  /*11a90*/  LOP3.LUT R23, R153, 0xffffe000, RZ, 0xc0, !PT ;  /* 0xffffe00099177812 */ /* 0x028fe200078ec0ff */
[----:B------:R-:W-:Y:S01]  /*11aa0*/  BSSY B1, `(.L_x_42) ;  /* 0x0000008000017945 */ /* 0x000fe20003800000 */
[----:B------:R-:W-:-:S03]  /*11ab0*/  ISETP.GT.AND P1, PT, R0, 0x8, P0 ;  /* 0x000000080000780c */ /* 0x000fc60000724270 */
[----:B------:R-:W-:-:S04]  /*11ac0*/  FMUL R23, R23, R16 ;  /* 0x0000001017177220 */ /* 0x000fc80000400000 */
[----:B--2---:R-:W-:-:S05]  /*11ad0*/  FFMA R23, R162, R2, R23 ;  /* 0x00000002a2177223 */ /* 0x004fca0000000017 */
[----:B------:R-:W-:-:S05]  /*11ae0*/  F2FP.TF32.F32.PACK_B R23, R23 ;  /* 0x00000017ff17723e */ /* 0x000fca00024050ff */
[----:B------:R2:W-:Y:S01]  /*11af0*/  @P2 STG.E desc[UR44][R4.64+0x24], R23 ;  /* 0x0000241704002986 */ /* 0x0005e2000c10192c */
[----:B------:R-:W-:Y:S05]  /*11b00*/  @!P1 BRA `(.L_x_43) ;  /* 0x0000000000049947 */ /* 0x000fea0003800000 */
[----:B------:R3:W5:Y:S02]  /*11b10*/  LDG.E.LTC128B R153, desc[UR44][R8.64+0x20] ;  /* 0x0000202c08997981 */ /* 0x000764000c1e1920 */
.L_x_43:
[----:B------:R-:W-:Y:S05]  /*11b20*/  BSYNC B1 ;  /* 0x0000000000017941 */ /* 0x000fea0003800000 */
.L_x_42:
[----:B------:R-:W4:Y:S01]  /*11b30*/  LDL.LU R162, [R1+0x18] ;  /* 0x0000180001a27983 */ /* 0x000f220000300800 */
[----:B--2--5:R-:W-:Y:S01]  /*11b40*/  LOP3.LUT R23, R153, 0xffffe000, RZ, 0xc0, !PT ;  /* 0xffffe00099177812 */ /* 0x024fe200078ec0ff */
[----:B------:R-:W-:Y:S01]  /*11b50*/  BSSY B1, `(.L_x_44) ;  /* 0x0000008000017945 */ /* 0x000fe20003800000 */
[----:B------:R-:W-:-:S03]  /*11b60*/  ISETP.GT.AND P2, PT, R0, 0x9, P0 ;  /* 0x000000090000780c */ /* 0x000fc60000744270 */
[----:B------:R-:W-:-:S04]  /*11b70*/  FMUL R23, R23, R16 ;  /* 0x0000001017177220 */ /* 0x000fc80000400000 */
[----:B----4-:R-:W-:-:S05]  /*11b80*/  FFMA R23, R162, R2, R23 ;  /* 0x00000002a2177223 */ /* 0x010fca0000000017 */
[----:B------:R-:W-:-:S05]  /*11b90*/  F2FP.TF32.F32.PACK_B R23, R23 ;  /* 0x00000017ff17723e */ /* 0x000fca00024050ff */
[----:B------:R2:W-:Y:S01]  /*11ba0*/  @P1 STG.E desc[UR44][R6.64+0x20], R23 ;  /* 0x0000201706001986 */ /* 0x0005e2000c10192c */
[----:B------:R-:W-:Y:S05]  /*11bb0*/  @!P2 BRA `(.L_x_45) ;  /* 0x000000000004a947 */ /* 0x000fea0003800000 */
[----:B------:R4:W5:Y:S02]  /*11bc0*/  LDG.E.LTC128B R153, desc[UR44][R8.64+0x24] ;  /* 0x0000242c08997981 */ /* 0x000964000c1e1920 */
.L_x_45:
[----:B------:R-:W-:Y:S05]  /*11bd0*/  BSYNC B1 ;  /* 0x0000000000017941 */ /* 0x000fea0003800000 */
.L_x_44:
[----:B------:R-:W3:Y:S01]  /*11be0*/  LDL.LU R162, [R1+0x1c] ;  /* 0x00001c0001a27983 */ /* 0x000ee20000300800 */
[----:B--2--5:R-:W-:Y:S01]  /*11bf0*/  LOP3.LUT R23, R153, 0xffffe000, RZ, 0xc0, !PT ;  /* 0xffffe00099177812 */ /* 0x024fe200078ec0ff */
        /* <DEDUP_REMOVED lines=8> */
.L_x_47:
[----:B------:R-:W-:Y:S05]  /*11c80*/  BSYNC B1 ;  /* 0x0000000000017941 */ /* 0x000fea0003800000 */
.L_x_46:
        /* <DEDUP_REMOVED lines=10> */
.L_x_49:
[----:B------:R-:W-:Y:S05]  /*11d30*/  BSYNC B1 ;  /* 0x0000000000017941 */ /* 0x000fea0003800000 */
.L_x_48:
        /* <DEDUP_REMOVED lines=10> */
.L_x_51:
[----:B------:R-:W-:Y:S05]  /*11de0*/  BSYNC B1 ;  /* 0x0000000000017941 */ /* 0x000fea0003800000 */
.L_x_50:
        /* <DEDUP_REMOVED lines=10> */
.L_x_53:
[----:B------:R-:W-:Y:S05]  /*11e90*/  BSYNC B1 ;  /* 0x0000000000017941 */ /* 0x000fea0003800000 */
.L_x_52:
        /* <DEDUP_REMOVED lines=10> */
.L_x_55:
[----:B------:R-:W-:Y:S05]  /*11f40*/  BSYNC B1 ;  /* 0x0000000000017941 */ /* 0x000fea0003800000 */
.L_x_54:
        /* <DEDUP_REMOVED lines=10> */
.L_x_57:
[----:B------:R-:W-:Y:S05]  /*11ff0*/  BSYNC B1 ;  /* 0x0000000000017941 */ /* 0x000fea0003800000 */
.L_x_56:
        /* <DEDUP_REMOVED lines=10> */
.L_x_59:
[----:B------:R-:W-:Y:S05]  /*120a0*/  BSYNC B1 ;  /* 0x0000000000017941 */ /* 0x000fea0003800000 */
.L_x_58:
        /* <DEDUP_REMOVED lines=10> */
.L_x_61:
[----:B------:R-:W-:Y:S05]  /*12150*/  BSYNC B1 ;  /* 0x0000000000017941 */ /* 0x000fea0003800000 */
.L_x_60:
        /* <DEDUP_REMOVED lines=10> */
.L_x_63:
[----:B------:R-:W-:Y:S05]  /*12200*/  BSYNC B1 ;  /* 0x0000000000017941 */ /* 0x000fea0003800000 */
.L_x_62:
        /* <DEDUP_REMOVED lines=10> */
.L_x_65:
[----:B------:R-:W-:Y:S05]  /*122b0*/  BSYNC B1 ;  /* 0x0000000000017941 */ /* 0x000fea0003800000 */
.L_x_64:
        /* <DEDUP_REMOVED lines=10> */
.L_x_67:
[----:B------:R-:W-:Y:S05]  /*12360*/  BSYNC B1 ;  /* 0x0000000000017941 */ /* 0x000fea0003800000 */
.L_x_66:
        /* <DEDUP_REMOVED lines=10> */
.L_x_69:
[----:B------:R-:W-:Y:S05]  /*12410*/  BSYNC B1 ;  /* 0x0000000000017941 */ /* 0x000fea0003800000 */
.L_x_68:
        /* <DEDUP_REMOVED lines=10> */
.L_x_71:
[----:B------:R-:W-:Y:S05]  /*124c0*/  BSYNC B1 ;  /* 0x0000000000017941 */ /* 0x000fea0003800000 */
.L_x_70:
        /* <DEDUP_REMOVED lines=10> */
.L_x_73:
[----:B------:R-:W-:Y:S05]  /*12570*/  BSYNC B1 ;  /* 0x0000000000017941 */ /* 0x000fea0003800000 */
.L_x_72:
        /* <DEDUP_REMOVED lines=10> */
.L_x_75:
[----:B------:R-:W-:Y:S05]  /*12620*/  BSYNC B1 ;  /* 0x0000000000017941 */ /* 0x000fea0003800000 */
.L_x_74:
        /* <DEDUP_REMOVED lines=10> */
.L_x_77:
[----:B------:R-:W-:Y:S05]  /*126d0*/  BSYNC B1 ;  /* 0x0000000000017941 */ /* 0x000fea0003800000 */
.L_x_76:
        /* <DEDUP_REMOVED lines=10> */
.L_x_79:
[----:B------:R-:W-:Y:S05]  /*12780*/  BSYNC B1 ;  /* 0x0000000000017941 */ /* 0x000fea0003800000 */
.L_x_78:
        /* <DEDUP_REMOVED lines=10> */
.L_x_81:
[----:B------:R-:W-:Y:S05]  /*12830*/  BSYNC B1 ;  /* 0x0000000000017941 */ /* 0x000fea0003800000 */
.L_x_80:
        /* <DEDUP_REMOVED lines=10> */
.L_x_83:
[----:B------:R-:W-:Y:S05]  /*128e0*/  BSYNC B1 ;  /* 0x0000000000017941 */ /* 0x000fea0003800000 */
.L_x_82:
        /* <DEDUP_REMOVED lines=10> */
.L_x_85:
[----:B------:R-:W-:Y:S05]  /*12990*/  BSYNC B1 ;  /* 0x0000000000017941 */ /* 0x000fea0003800000 */
.L_x_84:
        /* <DEDUP_REMOVED lines=10> */
.L_x_87:
[----:B------:R-:W-:Y:S05]  /*12a40*/  BSYNC B1 ;  /* 0x0000000000017941 */ /* 0x000fea0003800000 */
.L_x_86:
        /* <DEDUP_REMOVED lines=10> */
.L_x_89:
[----:B------:R-:W-:Y:S05]  /*12af0*/  BSYNC B1 ;  /* 0x0000000000017941 */ /* 0x000fea0003800000 */
.L_x_88:
        /* <DEDUP_REMOVED lines=10> */
.L_x_91:
[----:B------:R-:W-:Y:S05]  /*12ba0*/  BSYNC B1 ;  /* 0x0000000000017941 */ /* 0x000fea0003800000 */
.L_x_90:
        /* <DEDUP_REMOVED lines=10> */
.L_x_93:
[----:B------:R-:W-:Y:S05]  /*12c50*/  BSYNC B1 ;  /* 0x0000000000017941 */ /* 0x000fea0003800000 */
.L_x_92:
        /* <DEDUP_REMOVED lines=10> */
.L_x_95:
[----:B------:R-:W-:Y:S05]  /*12d00*/  BSYNC B1 ;  /* 0x0000000000017941 */ /* 0x000fea0003800000 */
.L_x_94:
        /* <DEDUP_REMOVED lines=10> */
.L_x_97:
[----:B------:R-:W-:Y:S05]  /*12db0*/  BSYNC B1 ;  /* 0x0000000000017941 */ /* 0x000fea0003800000 */
.L_x_96:
        /* <DEDUP_REMOVED lines=10> */
.L_x_99:
[----:B------:R-:W-:Y:S05]  /*12e60*/  BSYNC B1 ;  /* 0x0000000000017941 */ /* 0x000fea0003800000 */
.L_x_98:
        /* <DEDUP_REMOVED lines=10> */
.L_x_101:
[----:B------:R-:W-:Y:S05]  /*12f10*/  BSYNC B1 ;  /* 0x0000000000017941 */ /* 0x000fea0003800000 */
.L_x_100:
        /* <DEDUP_REMOVED lines=10> */
.L_x_103:
[----:B------:R-:W-:Y:S05]  /*12fc0*/  BSYNC B1 ;  /* 0x0000000000017941 */ /* 0x000fea0003800000 */
.L_x_102:
        /* <DEDUP_REMOVED lines=10> */
.L_x_105:
[----:B------:R-:W-:Y:S05]  /*13070*/  BSYNC B1 ;  /* 0x0000000000017941 */ /* 0x000fea0003800000 */
.L_x_104:
        /* <DEDUP_REMOVED lines=10> */
.L_x_107:
[----:B------:R-:W-:Y:S05]  /*13120*/  BSYNC B1 ;  /* 0x0000000000017941 */ /* 0x000fea0003800000 */
.L_x_106:
        /* <DEDUP_REMOVED lines=10> */
.L_x_109:
[----:B------:R-:W-:Y:S05]  /*131d0*/  BSYNC B1 ;  /* 0x0000000000017941 */ /* 0x000fea0003800000 */
.L_x_108:
        /* <DEDUP_REMOVED lines=10> */
.L_x_111:
[----:B------:R-:W-:Y:S05]  /*13280*/  BSYNC B1 ;  /* 0x0000000000017941 */ /* 0x000fea0003800000 */
.L_x_110:
        /* <DEDUP_REMOVED lines=10> */
.L_x_113:
[----:B------:R-:W-:Y:S05]  /*13330*/  BSYNC B1 ;  /* 0x0000000000017941 */ /* 0x000fea0003800000 */
.L_x_112:
        /* <DEDUP_REMOVED lines=10> */
.L_x_115:
[----:B------:R-:W-:Y:S05]  /*133e0*/  BSYNC B1 ;  /* 0x0000000000017941 */ /* 0x000fea0003800000 */
.L_x_114:
        /* <DEDUP_REMOVED lines=10> */
.L_x_117:
[----:B------:R-:W-:Y:S05]  /*13490*/  BSYNC B1 ;  /* 0x0000000000017941 */ /* 0x000fea0003800000 */
.L_x_116:
        /* <DEDUP_REMOVED lines=10> */
.L_x_119:
[----:B------:R-:W-:Y:S05]  /*13540*/  BSYNC B1 ;  /* 0x0000000000017941 */ /* 0x000fea0003800000 */
.L_x_118:
        /* <DEDUP_REMOVED lines=10> */
.L_x_121:
[----:B------:R-:W-:Y:S05]  /*135f0*/  BSYNC B1 ;  /* 0x0000000000017941 */ /* 0x000fea0003800000 */
.L_x_120:
        /* <DEDUP_REMOVED lines=10> */
.L_x_123:
[----:B------:R-:W-:Y:S05]  /*136a0*/  BSYNC B1 ;  /* 0x0000000000017941 */ /* 0x000fea0003800000 */
.L_x_122:
        /* <DEDUP_REMOVED lines=10> */
.L_x_125:
[----:B------:R-:W-:Y:S05]  /*13750*/  BSYNC B1 ;  /* 0x0000000000017941 */ /* 0x000fea0003800000 */
.L_x_124:
        /* <DEDUP_REMOVED lines=10> */
.L_x_127:
[----:B------:R-:W-:Y:S05]  /*13800*/  BSYNC B1 ;  /* 0x0000000000017941 */ /* 0x000fea0003800000 */
.L_x_126:
        /* <DEDUP_REMOVED lines=10> */
.L_x_129:
[----:B------:R-:W-:Y:S05]  /*138b0*/  BSYNC B1 ;  /* 0x0000000000017941 */ /* 0x000fea0003800000 */
.L_x_128:
        /* <DEDUP_REMOVED lines=10> */
.L_x_131:
[----:B------:R-:W-:Y:S05]  /*13960*/  BSYNC B1 ;  /* 0x0000000000017941 */ /* 0x000fea0003800000 */
.L_x_130:
        /* <DEDUP_REMOVED lines=10> */
.L_x_133:
[----:B------:R-:W-:Y:S05]  /*13a10*/  BSYNC B1 ;  /* 0x0000000000017941 */ /* 0x000fea0003800000 */
.L_x_132:
        /* <DEDUP_REMOVED lines=10> */
.L_x_135:
[----:B------:R-:W-:Y:S05]  /*13ac0*/  BSYNC B1 ;  /* 0x0000000000017941 */ /* 0x000fea0003800000 */
.L_x_134:
        /* <DEDUP_REMOVED lines=10> */
.L_x_137:
[----:B------:R-:W-:Y:S05]  /*13b70*/  BSYNC B1 ;  /* 0x0000000000017941 */ /* 0x000fea0003800000 */
.L_x_136:
        /* <DEDUP_REMOVED lines=10> */
.L_x_139:
[----:B------:R-:W-:Y:S05]  /*13c20*/  BSYNC B1 ;  /* 0x0000000000017941 */ /* 0x000fea0003800000 */
.L_x_138:
        /* <DEDUP_REMOVED lines=10> */
.L_x_141:
[----:B------:R-:W-:Y:S05]  /*13cd0*/  BSYNC B1 ;  /* 0x0000000000017941 */ /* 0x000fea0003800000 */
.L_x_140:
        /* <DEDUP_REMOVED lines=10> */
.L_x_143:
[----:B------:R-:W-:Y:S05]  /*13d80*/  BSYNC B1 ;  /* 0x0000000000017941 */ /* 0x000fea0003800000 */
.L_x_142:
        /* <DEDUP_REMOVED lines=10> */
.L_x_145:
[----:B------:R-:W-:Y:S05]  /*13e30*/  BSYNC B1 ;  /* 0x0000000000017941 */ /* 0x000fea0003800000 */
.L_x_144:
        /* <DEDUP_REMOVED lines=10> */
.L_x_147:
[----:B------:R-:W-:Y:S05]  /*13ee0*/  BSYNC B1 ;  /* 0x0000000000017941 */ /* 0x000fea0003800000 */
.L_x_146:
        /* <DEDUP_REMOVED lines=10> */
.L_x_149:
[----:B------:R-:W-:Y:S05]  /*13f90*/  BSYNC B1 ;  /* 0x0000000000017941 */ /* 0x000fea0003800000 */
.L_x_148:
        /* <DEDUP_REMOVED lines=10> */
.L_x_151:
[----:B------:R-:W-:Y:S05]  /*14040*/  BSYNC B1 ;  /* 0x0000000000017941 */ /* 0x000fea0003800000 */
.L_x_150:
        /* <DEDUP_REMOVED lines=10> */
.L_x_153:
[----:B------:R-:W-:Y:S05]  /*140f0*/  BSYNC B1 ;  /* 0x0000000000017941 */ /* 0x000fea0003800000 */
.L_x_152:
        /* <DEDUP_REMOVED lines=10> */
.L_x_155:
[----:B------:R-:W-:Y:S05]  /*141a0*/  BSYNC B1 ;  /* 0x0000000000017941 */ /* 0x000fea0003800000 */
.L_x_154:
        /* <DEDUP_REMOVED lines=10> */
.L_x_157:
[----:B------:R-:W-:Y:S05]  /*14250*/  BSYNC B1 ;  /* 0x0000000000017941 */ /* 0x000fea0003800000 */
.L_x_156:
        /* <DEDUP_REMOVED lines=10> */
.L_x_159:
[----:B------:R-:W-:Y:S05]  /*14300*/  BSYNC B1 ;  /* 0x0000000000017941 */ /* 0x000fea0003800000 */
.L_x_158:
        /* <DEDUP_REMOVED lines=10> */
.L_x_161:
[----:B------:R-:W-:Y:S05]  /*143b0*/  BSYNC B1 ;  /* 0x0000000000017941 */ /* 0x000fea0003800000 */
.L_x_160:
        /* <DEDUP_REMOVED lines=10> */
.L_x_163:
[----:B------:R-:W-:Y:S05]  /*14460*/  BSYNC B1 ;  /* 0x0000000000017941 */ /* 0x000fea0003800000 */
.L_x_162:
        /* <DEDUP_REMOVED lines=10> */
.L_x_165:
[----:B------:R-:W-:Y:S05]  /*14510*/  BSYNC B1 ;  /* 0x0000000000017941 */ /* 0x000fea0003800000 */
.L_x_164:
        /* <DEDUP_REMOVED lines=10> */
.L_x_167:
[----:B------:R-:W-:Y:S05]  /*145c0*/  BSYNC B1 ;  /* 0x0000000000017941 */ /* 0x000fea0003800000 */
.L_x_166:
        /* <DEDUP_REMOVED lines=10> */
.L_x_169:
[----:B------:R-:W-:Y:S05]  /*14670*/  BSYNC B1 ;  /* 0x0000000000017941 */ /* 0x000fea0003800000 */
.L_x_168:
        /* <DEDUP_REMOVED lines=10> */
.L_x_171:
[----:B------:R-:W-:Y:S05]  /*14720*/  BSYNC B1 ;  /* 0x0000000000017941 */ /* 0x000fea0003800000 */
.L_x_170:
        /* <DEDUP_REMOVED lines=10> */
.L_x_173:
[----:B------:R-:W-:Y:S05]  /*147d0*/  BSYNC B1 ;  /* 0x0000000000017941 */ /* 0x000fea0003800000 */
.L_x_172:
        /* <DEDUP_REMOVED lines=10> */
.L_x_175:
[----:B------:R-:W-:Y:S05]  /*14880*/  BSYNC B1 ;  /* 0x0000000000017941 */ /* 0x000fea0003800000 */
.L_x_174:
        /* <DEDUP_REMOVED lines=10> */
.L_x_177:
[----:B------:R-:W-:Y:S05]  /*14930*/  BSYNC B1 ;  /* 0x0000000000017941 */ /* 0x000fea0003800000 */
.L_x_176:
        /* <DEDUP_REMOVED lines=10> */
.L_x_179:
[----:B------:R-:W-:Y:S05]  /*149e0*/  BSYNC B1 ;  /* 0x0000000000017941 */ /* 0x000fea0003800000 */
.L_x_178:
        /* <DEDUP_REMOVED lines=10> */
.L_x_181:
[----:B------:R-:W-:Y:S05]  /*14a90*/  BSYNC B1 ;  /* 0x0000000000017941 */ /* 0x000fea0003800000 */
.L_x_180:
        /* <DEDUP_REMOVED lines=10> */
.L_x_183:
[----:B------:R-:W-:Y:S05]  /*14b40*/  BSYNC B1 ;  /* 0x0000000000017941 */ /* 0x000fea0003800000 */
.L_x_182:
        /* <DEDUP_REMOVED lines=10> */
.L_x_185:
[----:B------:R-:W-:Y:S05]  /*14bf0*/  BSYNC B1 ;  /* 0x0000000000017941 */ /* 0x000fea0003800000 */
.L_x_184:
        /* <DEDUP_REMOVED lines=10> */
.L_x_187:
[----:B------:R-:W-:Y:S05]  /*14ca0*/  BSYNC B1 ;  /* 0x0000000000017941 */ /* 0x000fea0003800000 */
.L_x_186:
        /* <DEDUP_REMOVED lines=10> */
.L_x_189:
[----:B------:R-:W-:Y:S05]  /*14d50*/  BSYNC B1 ;  /* 0x0000000000017941 */ /* 0x000fea0003800000 */
.L_x_188:
        /* <DEDUP_REMOVED lines=10> */
.L_x_191:
[----:B------:R-:W-:Y:S05]  /*14e00*/  BSYNC B1 ;  /* 0x0000000000017941 */ /* 0x000fea0003800000 */
.L_x_190:
        /* <DEDUP_REMOVED lines=10> */
.L_x_193:
[----:B------:R-:W-:Y:S05]  /*14eb0*/  BSYNC B1 ;  /* 0x0000000000017941 */ /* 0x000fea0003800000 */
.L_x_192:
        /* <DEDUP_REMOVED lines=10> */
.L_x_195:
[----:B------:R-:W-:Y:S05]  /*14f60*/  BSYNC B1 ;  /* 0x0000000000017941 */ /* 0x000fea0003800000 */
.L_x_194:
        /* <DEDUP_REMOVED lines=10> */
.L_x_197:
[----:B------:R-:W-:Y:S05]  /*15010*/  BSYNC B1 ;  /* 0x0000000000017941 */ /* 0x000fea0003800000 */
.L_x_196:
        /* <DEDUP_REMOVED lines=10> */
.L_x_199:
[----:B------:R-:W-:Y:S05]  /*150c0*/  BSYNC B1 ;  /* 0x0000000000017941 */ /* 0x000fea0003800000 */
.L_x_198:
        /* <DEDUP_REMOVED lines=10> */
.L_x_201:
[----:B------:R-:W-:Y:S05]  /*15170*/  BSYNC B1 ;  /* 0x0000000000017941 */ /* 0x000fea0003800000 */
.L_x_200:
        /* <DEDUP_REMOVED lines=10> */
.L_x_203:
[----:B------:R-:W-:Y:S05]  /*15220*/  BSYNC B1 ;  /* 0x0000000000017941 */ /* 0x000fea0003800000 */
.L_x_202:
        /* <DEDUP_REMOVED lines=10> */
.L_x_205:
[----:B------:R-:W-:Y:S05]  /*152d0*/  BSYNC B1 ;  /* 0x0000000000017941 */ /* 0x000fea0003800000 */
.L_x_204:
        /* <DEDUP_REMOVED lines=10> */
.L_x_207:
[----:B------:R-:W-:Y:S05]  /*15380*/  BSYNC B1 ;  /* 0x0000000000017941 */ /* 0x000fea0003800000 */
.L_x_206:
        /* <DEDUP_REMOVED lines=10> */
.L_x_209:
[----:B------:R-:W-:Y:S05]  /*15430*/  BSYNC B1 ;  /* 0x0000000000017941 */ /* 0x000fea0003800000 */
.L_x_208:
        /* <DEDUP_REMOVED lines=10> */
.L_x_211:
[----:B------:R-:W-:Y:S05]  /*154e0*/  BSYNC B1 ;  /* 0x0000000000017941 */ /* 0x000fea0003800000 */
.L_x_210:
        /* <DEDUP_REMOVED lines=10> */
.L_x_213:
[----:B------:R-:W-:Y:S05]  /*15590*/  BSYNC B1 ;  /* 0x0000000000017941 */ /* 0x000fea0003800000 */
.L_x_212:
        /* <DEDUP_REMOVED lines=10> */
.L_x_215:
[----:B------:R-:W-:Y:S05]  /*15640*/  BSYNC B1 ;  /* 0x0000000000017941 */ /* 0x000fea0003800000 */
.L_x_214:
        /* <DEDUP_REMOVED lines=10> */
.L_x_217:
[----:B------:R-:W-:Y:S05]  /*156f0*/  BSYNC B1 ;  /* 0x0000000000017941 */ /* 0x000fea0003800000 */
.L_x_216:
        /* <DEDUP_REMOVED lines=10> */
.L_x_219:
[----:B------:R-:W-:Y:S05]  /*157a0*/  BSYNC B1 ;  /* 0x0000000000017941 */ /* 0x000fea0003800000 */
.L_x_218:
        /* <DEDUP_REMOVED lines=10> */
.L_x_221:
[----:B------:R-:W-:Y:S05]  /*15850*/  BSYNC B1 ;  /* 0x0000000000017941 */ /* 0x000fea0003800000 */
.L_x_220:
        /* <DEDUP_REMOVED lines=10> */
.L_x_223:
[----:B------:R-:W-:Y:S05]  /*15900*/  BSYNC B1 ;  /* 0x0000000000017941 */ /* 0x000fea0003800000 */
.L_x_222:
        /* <DEDUP_REMOVED lines=10> */
.L_x_225:
[----:B------:R-:W-:Y:S05]  /*159b0*/  BSYNC B1 ;  /* 0x0000000000017941 */ /* 0x000fea0003800000 */
.L_x_224:
        /* <DEDUP_REMOVED lines=10> */
.L_x_227:
[----:B------:R-:W-:Y:S05]  /*15a60*/  BSYNC B1 ;  /* 0x0000000000017941 */ /* 0x000fea0003800000 */
.L_x_226:
        /* <DEDUP_REMOVED lines=10> */
.L_x_229:
[----:B------:R-:W-:Y:S05]  /*15b10*/  BSYNC B1 ;  /* 0x0000000000017941 */ /* 0x000fea0003800000 */
.L_x_228:
        /* <DEDUP_REMOVED lines=10> */
.L_x_231:
[----:B------:R-:W-:Y:S05]  /*15bc0*/  BSYNC B1 ;  /* 0x0000000000017941 */ /* 0x000fea0003800000 */
.L_x_230:
        /* <DEDUP_REMOVED lines=10> */
.L_x_233:
[----:B------:R-:W-:Y:S05]  /*15c70*/  BSYNC B1 ;  /* 0x0000000000017941 */ /* 0x000fea0003800000 */
.L_x_232:
        /* <DEDUP_REMOVED lines=10> */
.L_x_235:
[----:B------:R-:W-:Y:S05]  /*15d20*/  BSYNC B1 ;  /* 0x0000000000017941 */ /* 0x000fea0003800000 */
.L_x_234:
        /* <DEDUP_REMOVED lines=10> */
.L_x_237:
[----:B------:R-:W-:Y:S05]  /*15dd0*/  BSYNC B1 ;  /* 0x0000000000017941 */ /* 0x000fea0003800000 */
.L_x_236:
        /* <DEDUP_REMOVED lines=10> */
.L_x_239:
[----:B------:R-:W-:Y:S05]  /*15e80*/  BSYNC B1 ;  /* 0x0000000000017941 */ /* 0x000fea0003800000 */
.L_x_238:
        /* <DEDUP_REMOVED lines=10> */
.L_x_241:
[----:B------:R-:W-:Y:S05]  /*15f30*/  BSYNC B1 ;  /* 0x0000000000017941 */ /* 0x000fea0003800000 */
.L_x_240:
        /* <DEDUP_REMOVED lines=10> */
.L_x_243:
[----:B------:R-:W-:Y:S05]  /*15fe0*/  BSYNC B1 ;  /* 0x0000000000017941 */ /* 0x000fea0003800000 */
.L_x_242:
        /* <DEDUP_REMOVED lines=10> */
.L_x_245:
[----:B------:R-:W-:Y:S05]  /*16090*/  BSYNC B1 ;  /* 0x0000000000017941 */ /* 0x000fea0003800000 */
.L_x_244:
        /* <DEDUP_REMOVED lines=10> */
.L_x_247:
[----:B------:R-:W-:Y:S05]  /*16140*/  BSYNC B1 ;  /* 0x0000000000017941 */ /* 0x000fea0003800000 */
.L_x_246:
        /* <DEDUP_REMOVED lines=10> */
.L_x_249:
[----:B------:R-:W-:Y:S05]  /*161f0*/  BSYNC B1 ;  /* 0x0000000000017941 */ /* 0x000fea0003800000 */
.L_x_248:
        /* <DEDUP_REMOVED lines=10> */
.L_x_251:
[----:B------:R-:W-:Y:S05]  /*162a0*/  BSYNC B1 ;  /* 0x0000000000017941 */ /* 0x000fea0003800000 */
.L_x_250:
        /* <DEDUP_REMOVED lines=10> */
.L_x_253:
[----:B------:R-:W-:Y:S05]  /*16350*/  BSYNC B1 ;  /* 0x0000000000017941 */ /* 0x000fea0003800000 */
.L_x_252:
        /* <DEDUP_REMOVED lines=10> */
.L_x_255:
[----:B------:R-:W-:Y:S05]  /*16400*/  BSYNC B1 ;  /* 0x0000000000017941 */ /* 0x000fea0003800000 */
.L_x_254:
        /* <DEDUP_REMOVED lines=10> */
.L_x_257:
[----:B------:R-:W-:Y:S05]  /*164b0*/  BSYNC B1 ;  /* 0x0000000000017941 */ /* 0x000fea0003800000 */
.L_x_256:
        /* <DEDUP_REMOVED lines=10> */
.L_x_259:
[----:B------:R-:W-:Y:S05]  /*16560*/  BSYNC B1 ;  /* 0x0000000000017941 */ /* 0x000fea0003800000 */
.L_x_258:
        /* <DEDUP_REMOVED lines=10> */
.L_x_261:
[----:B------:R-:W-:Y:S05]  /*16610*/  BSYNC B1 ;  /* 0x0000000000017941 */ /* 0x000fea0003800000 */
.L_x_260:
        /* <DEDUP_REMOVED lines=10> */
.L_x_263:
[----:B------:R-:W-:Y:S05]  /*166c0*/  BSYNC B1 ;  /* 0x0000000000017941 */ /* 0x000fea0003800000 */
.L_x_262:
        /* <DEDUP_REMOVED lines=10> */
.L_x_265:
[----:B------:R-:W-:Y:S05]  /*16770*/  BSYNC B1 ;  /* 0x0000000000017941 */ /* 0x000fea0003800000 */
.L_x_264:
        /* <DEDUP_REMOVED lines=10> */
.L_x_267:
[----:B------:R-:W-:Y:S05]  /*16820*/  BSYNC B1 ;  /* 0x0000000000017941 */ /* 0x000fea0003800000 */
.L_x_266:
        /* <DEDUP_REMOVED lines=10> */
.L_x_269:
[----:B------:R-:W-:Y:S05]  /*168d0*/  BSYNC B1 ;  /* 0x0000000000017941 */ /* 0x000fea0003800000 */
.L_x_268:
        /* <DEDUP_REMOVED lines=10> */
.L_x_271:
[----:B------:R-:W-:Y:S05]  /*16980*/  BSYNC B1 ;  /* 0x0000000000017941 */ /* 0x000fea0003800000 */
.L_x_270:
        /* <DEDUP_REMOVED lines=10> */
.L_x_273:
[----:B------:R-:W-:Y:S05]  /*16a30*/  BSYNC B1 ;  /* 0x0000000000017941 */ /* 0x000fea0003800000 */
.L_x_272:
        /* <DEDUP_REMOVED lines=10> */
.L_x_275:
[----:B------:R-:W-:Y:S05]  /*16ae0*/  BSYNC B1 ;  /* 0x0000000000017941 */ /* 0x000fea0003800000 */
.L_x_274:
        /* <DEDUP_REMOVED lines=10> */
.L_x_277:
[----:B------:R-:W-:Y:S05]  /*16b90*/  BSYNC B1 ;  /* 0x0000000000017941 */ /* 0x000fea0003800000 */
.L_x_276:
        /* <DEDUP_REMOVED lines=10> */
.L_x_279:
[----:B------:R-:W-:Y:S05]  /*16c40*/  BSYNC B1 ;  /* 0x0000000000017941 */ /* 0x000fea0003800000 */
.L_x_278:
        /* <DEDUP_REMOVED lines=10> */
.L_x_281:
[----:B------:R-:W-:Y:S05]  /*16cf0*/  BSYNC B1 ;  /* 0x0000000000017941 */ /* 0x000fea0003800000 */
.L_x_280:
[----:B01-34-:R-:W3:Y:S01]  /*16d00*/  LDL.LU R10, [R1+0x1f4] ;  /* 0x0001f400010a7983 */ /* 0x01bee20000300800 */
        /* <DEDUP_REMOVED lines=9> */
.L_x_283:
[----:B------:R-:W-:Y:S05]  /*16da0*/  BSYNC B1 ;  /* 0x0000000000017941 */ /* 0x000fea0003800000 */
.L_x_282:
[----:B------:R-:W3:Y:S01]  /*16db0*/  LDL.LU R10, [R1+0x1f8] ;  /* 0x0001f800010a7983 */ /* 0x000ee20000300800 */
[----:B0----5:R-:W-:Y:S01]  /*16dc0*/  LOP3.LUT R11, R153, 0xffffe000, RZ, 0xc0, !PT ;  /* 0xffffe000990b7812 */ /* 0x021fe200078ec0ff */
[----:B------:R-:W-:Y:S01]  /*16dd0*/  BSSY B1, `(.L_x_284) ;  /* 0x000000b000017945 */ /* 0x000fe20003800000 */
[----:B------:R-:W-:Y:S02]  /*16de0*/  ISETP.GT.AND P1, PT, R0, 0xf9, P0 ;  /* 0x000000f90000780c */ /* 0x000fe40000724270 */
[----:B------:R-:W-:Y:S01]  /*16df0*/  IADD3 R169, P2, R3, 0x80, RZ ;  /* 0x0000008003a97810 */ /* 0x000fe20007f5e0ff */
[----:B------:R-:W-:-:S03]  /*16e00*/  FMUL R11, R11, R16 ;  /* 0x000000100b0b7220 */ /* 0x000fc60000400000 */
[----:B------:R-:W-:Y:S01]  /*16e10*/  IADD3.X R3, RZ, UR7, RZ, P2, !PT ;  /* 0x00000007ff037c10 */ /* 0x000fe200097fe4ff */
[----:B---3--:R-:W-:-:S04]  /*16e20*/  FFMA R11, R10, R2, R11 ;  /* 0x000000020a0b7223 */ /* 0x008fc8000000000b */
[----:B------:R-:W-:Y:S01]  /*16e30*/  IMAD R10, R3, R14, RZ ;  /* 0x0000000e030a7224 */ /* 0x000fe200078e02ff */
[----:B------:R-:W-:-:S05]  /*16e40*/  F2FP.TF32.F32.PACK_B R11, R11 ;  /* 0x0000000bff0b723e */ /* 0x000fca00024050ff */
[----:B------:R0:W-:Y:S01]  /*16e50*/  @P4 STG.E desc[UR44][R6.64+0x3e0], R11 ;  /* 0x0003e00b06004986 */ /* 0x0001e2000c10192c */
[----:B------:R-:W-:Y:S05]  /*16e60*/  @!P1 BRA `(.L_x_285) ;  /* 0x0000000000049947 */ /* 0x000fea0003800000 */
[----:B------:R3:W5:Y:S02]  /*16e70*/  LDG.E.LTC128B R153, desc[UR44][R8.64+0x3e4] ;  /* 0x0003e42c08997981 */ /* 0x000764000c1e1920 */
.L_x_285:
[----:B------:R-:W-:Y:S05]  /*16e80*/  BSYNC B1 ;  /* 0x0000000000017941 */ /* 0x000fea0003800000 */
.L_x_284:
[----:B0-----:R-:W4:Y:S01]  /*16e90*/  LDL.LU R11, [R1+0x1fc] ;  /* 0x0001fc00010b7983 */ /* 0x001f220000300800 */
[----:B-----5:R-:W-:Y:S01]  /*16ea0*/  LOP3.LUT R3, R153, 0xffffe000, RZ, 0xc0, !PT ;  /* 0xffffe00099037812 */ /* 0x020fe200078ec0ff */
[C---:B--2---:R-:W-:Y:S01]  /*16eb0*/  IMAD R23, R169.reuse, R15, R10 ;  /* 0x0000000fa9177224 */ /* 0x044fe200078e020a */
[----:B------:R-:W-:Y:S01]  /*16ec0*/  ISETP.GT.AND P0, PT, R158, 0x80, PT ;  /* 0x000000809e00780c */ /* 0x000fe20003f04270 */
[----:B-1-3--:R-:W-:-:S04]  /*16ed0*/  IMAD.WIDE.U32 R8, R169, R14, R20 ;  /* 0x0000000ea9087225 */ /* 0x00afc800078e0014 */
[----:B------:R-:W-:Y:S01]  /*16ee0*/  FMUL R3, R3, R16 ;  /* 0x0000001003037220 */ /* 0x000fe20000400000 */
[----:B------:R-:W-:Y:S01]  /*16ef0*/  ISETP.GT.AND P4, PT, R0, RZ, P0 ;  /* 0x000000ff0000720c */ /* 0x000fe20000784270 */
[----:B------:R-:W-:Y:S01]  /*16f00*/  IMAD.IADD R9, R9, 0x1, R23 ;  /* 0x0000000109097824 */ /* 0x000fe200078e0217 */
[----:B------:R-:W-:Y:S01]  /*16f10*/  LEA R10, P2, R8, R12, 0x2 ;  /* 0x0000000c080a7211 */ /* 0x000fe200078410ff */
[----:B----4-:R-:W-:-:S03]  /*16f20*/  FFMA R15, R11, R2, R3 ;  /* 0x000000020b0f7223 */ /* 0x010fc60000000003 */
[----:B------:R-:W-:Y:S02]  /*16f30*/  LEA.HI.X R11, R8, R13, R9, 0x2, P2 ;  /* 0x0000000d080b7211 */ /* 0x000fe400010f1409 */
[----:B------:R-:W-:-:S05]  /*16f40*/  F2FP.TF32.F32.PACK_B R15, R15 ;  /* 0x0000000fff0f723e */ /* 0x000fca00024050ff */
[----:B------:R0:W-:Y:S04]  /*16f50*/  @P1 STG.E desc[UR44][R6.64+0x3e4], R15 ;  /* 0x0003e40f06001986 */ /* 0x0001e8000c10192c */
[----:B------:R-:W2:Y:S01]  /*16f60*/  @P4 LDG.E.LTC128B R153, desc[UR44][R10.64] ;  /* 0x0000002c0a994981 */ /* 0x000ea2000c1e1920 */
[----:B------:R-:W-:Y:S01]  /*16f70*/  IMAD.WIDE.U32 R8, R169, R14, R18 ;  /* 0x0000000ea9087225 */ /* 0x000fe200078e0012 */
[----:B------:R-:W-:Y:S01]  /*16f80*/  MOV R167, UR8 ;  /* 0x0000000800a77c02 */ /* 0x000fe20008000f00 */
[----:B------:R-:W-:Y:S01]  /*16f90*/  BSSY B1, `(.L_x_286) ;  /* 0x0000014000017945 */ /* 0x000fe20003800000 */
[----:B------:R-:W-:Y:S01]  /*16fa0*/  ISETP.GT.AND P2, PT, R0, 0x1, P0 ;  /* 0x000000010000780c */ /* 0x000fe20000744270 */
[----:B------:R-:W-:Y:S02]  /*16fb0*/  IMAD.U32 R165, RZ, RZ, UR8 ;  /* 0x00000008ffa57e24 */ /* 0x000fe4000f8e00ff */
[----:B------:R-:W-:-:S02]  /*16fc0*/  IMAD.IADD R9, R23, 0x1, R9 ;  /* 0x0000000117097824 */ /* 0x000fc400078e0209 */
[----:B------:R-:W-:Y:S02]  /*16fd0*/  IMAD.U32 R164, RZ, RZ, UR9 ;  /* 0x00000009ffa47e24 */ /* 0x000fe4000f8e00ff */
[----:B------:R-:W-:Y:S02]  /*16fe0*/  IMAD.SHL.U32 R165, R165, 0x200, RZ ;  /* 0x00000200a5a57824 */ /* 0x000fe400078e00ff */
[----:B------:R-:W-:Y:S01]  /*16ff0*/  IMAD.WIDE.U32 R162, R22, UR42, R8 ;  /* 0x0000002a16a27c25 */ /* 0x000fe2000f8e0008 */
[----:B------:R-:W-:Y:S02]  /*17000*/  SHF.L.U64.HI R167, R167, 0x9, R164 ;  /* 0x00000009a7a77819 */ /* 0x000fe400000102a4 */
[----:B------:R-:W-:Y:S02]  /*17010*/  IADD3 R8, P1, R165, R4, RZ ;  /* 0x00000004a5087210 */ /* 0x000fe40007f3e0ff */
[----:B0-----:R-:W-:Y:S02]  /*17020*/  LEA R6, P3, R162, R12, 0x2 ;  /* 0x0000000ca2067211 */ /* 0x001fe400078610ff */
[----:B------:R-:W-:-:S02]  /*17030*/  IADD3.X R9, R167, R5, RZ, P1, !PT ;  /* 0x00000005a7097210 */ /* 0x000fc40000ffe4ff */
[----:B--2---:R-:W-:-:S05]  /*17040*/  LOP3.LUT R3, R153, 0xffffe000, RZ, 0xc0, !PT ;  /* 0xffffe00099037812 */ /* 0x004fca00078ec0ff */
[----:B------:R-:W-:-:S04]  /*17050*/  FMUL R3, R3, R16 ;  /* 0x0000001003037220 */ /* 0x000fc80000400000 */
[----:B------:R-:W-:Y:S01]  /*17060*/  FFMA R11, R24, R2, R3 ;  /* 0x00000002180b7223 */ /* 0x000fe20000000003 */
[----:B------:R-:W-:-:S04]  /*17070*/  IMAD.IADD R3, R159, 0x1, R163 ;  /* 0x000000019f037824 */ /* 0x000fc800078e02a3 */
[----:B------:R-:W-:Y:S02]  /*17080*/  F2FP.TF32.F32.PACK_B R11, R11 ;  /* 0x0000000bff0b723e */ /* 0x000fe400024050ff */
[----:B------:R-:W-:-:S03]  /*17090*/  LEA.HI.X R7, R162, R13, R3, 0x2, P3 ;  /* 0x0000000da2077211 */ /* 0x000fc600018f1403 */
[----:B------:R0:W-:Y:S01]  /*170a0*/  @P4 STG.E desc[UR44][R8.64], R11 ;  /* 0x0000000b08004986 */ /* 0x0001e2000c10192c */
[----:B------:R-:W-:Y:S05]  /*170b0*/  @!P2 BRA `(.L_x_287) ;  /* 0x000000000004a947 */ /* 0x000fea0003800000 */
[----:B------:R1:W5:Y:S02]  /*170c0*/  LDG.E.LTC128B R153, desc[UR44][R6.64+0x4] ;  /* 0x0000042c06997981 */ /* 0x000364000c1e1920 */
.L_x_287:
[----:B------:R-:W-:Y:S05]  /*170d0*/  BSYNC B1 ;  /* 0x0000000000017941 */ /* 0x000fea0003800000 */
.L_x_286:
[----:B-----5:R-:W-:Y:S01]  /*170e0*/  LOP3.LUT R3, R153, 0xffffe000, RZ, 0xc0, !PT ;  /* 0xffffe00099037812 */ /* 0x020fe200078ec0ff */
[----:B------:R-:W-:Y:S01]  /*170f0*/  IMAD.WIDE.U32 R14, R169, R14, R156 ;  /* 0x0000000ea90e7225 */ /* 0x000fe200078e009c */
[----:B------:R-:W-:Y:S01]  /*17100*/  ISETP.GT.AND P1, PT, R158, 0x88, PT ;  /* 0x000000889e00780c */ /* 0x000fe20003f24270 */
[----:B------:R-:W-:Y:S02]  /*17110*/  BSSY B1, `(.L_x_288) ;  /* 0x000000f000017945 */ /* 0x000fe40003800000 */
[----:B------:R-:W-:Y:S01]  /*17120*/  FMUL R10, R3, R16 ;  /* 0x00000010030a7220 */ /* 0x000fe20000400000 */
[----:B------:R-:W-:Y:S01]  /*17130*/  ISETP.GT.AND P3, PT, R0, RZ, P1 ;  /* 0x000000ff0000720c */ /* 0x000fe20000f64270 */
[----:B------:R-:W-:Y:S01]  /*17140*/  IMAD.IADD R23, R23, 0x1, R15 ;  /* 0x0000000117177824 */ /* 0x000fe200078e020f */
[----:B------:R-:W-:Y:S01]  /*17150*/  IADD3 R154, P4, R154, R14, RZ ;  /* 0x0000000e9a9a7210 */ /* 0x000fe20007f9e0ff */
[----:B------:R-:W-:Y:S01]  /*17160*/  FFMA R25, R25, R2, R10 ;  /* 0x0000000219197223 */ /* 0x000fe2000000000a */
[----:B------:R-:W-:-:S03]  /*17170*/  IADD3 R14, P5, R18, R14, RZ ;  /* 0x0000000e120e7210 */ /* 0x000fc60007fbe0ff */
[----:B------:R-:W-:Y:S01]  /*17180*/  IMAD.X R20, R23, 0x1, R21, P4 ;  /* 0x0000000117147824 */ /* 0x000fe200020e0615 */
[----:B------:R-:W-:Y:S01]  /*17190*/  F2FP.TF32.F32.PACK_B R25, R25 ;  /* 0x00000019ff19723e */ /* 0x000fe200024050ff */
[----:B------:R-:W-:Y:S01]  /*171a0*/  IMAD.X R15, R19, 0x1, R23, P5 ;  /* 0x00000001130f7824 */ /* 0x000fe200028e0617 */
[----:B------:R-:W-:-:S03]  /*171b0*/  LEA R10, P4, R154, R12, 0x2 ;  /* 0x0000000c9a0a7211 */ /* 0x000fc600078810ff */
[----:B------:R2:W-:Y:S01]  /*171c0*/  @P2 STG.E desc[UR44][R8.64+0x4], R25 ;  /* 0x0000041908002986 */ /* 0x0005e2000c10192c */
[----:B0-----:R-:W-:Y:S01]  /*171d0*/  LEA.HI.X R11, R154, R13, R20, 0x2, P4 ;  /* 0x0000000d9a0b7211 */ /* 0x001fe200020f1414 */
[----:B------:R-:W-:Y:S08]  /*171e0*/  @!P3 BRA `(.L_x_289) ;  /* 0x000000000004b947 */ /* 0x000ff00003800000 */
[----:B------:R0:W5:Y:S02]  /*171f0*/  LDG.E.LTC128B R153, desc[UR44][R10.64] ;  /* 0x0000002c0a997981 */ /* 0x000164000c1e1920 */
.L_x_289:
[----:B------:R-:W-:Y:S05]  /*17200*/  BSYNC B1 ;  /* 0x0000000000017941 */ /* 0x000fea0003800000 */
.L_x_288:
[----:B-----5:R-:W-:Y:S01]  /*17210*/  LOP3.LUT R3, R153, 0xffffe000, RZ, 0xc0, !PT ;  /* 0xffffe00099037812 */ /* 0x020fe200078ec0ff */
[----:B------:R-:W-:Y:S01]  /*17220*/  IMAD.WIDE.U32 R22, R22, UR42, R14 ;  /* 0x0000002a16167c25 */ /* 0x000fe2000f8e000e */
[----:B0-----:R-:W-:Y:S01]  /*17230*/  IADD3 R10, P2, R8, R161, RZ ;  /* 0x000000a1080a7210 */ /* 0x001fe20007f5e0ff */
[----:B------:R-:W-:Y:S01]  /*17240*/  BSSY B1, `(.L_x_290) ;  /* 0x000000c000017945 */ /* 0x000fe20003800000 */
[----:B------:R-:W-:Y:S01]  /*17250*/  ISETP.GT.AND P5, PT, R0, 0x1, P1 ;  /* 0x000000010000780c */ /* 0x000fe20000fa4270 */
[----:B------:R-:W-:Y:S01]  /*17260*/  FMUL R3, R3, R16 ;  /* 0x0000001003037220 */ /* 0x000fe20000400000 */
[----:B------:R-:W-:Y:S01]  /*17270*/  IADD3 R159, R159, R23, RZ ;  /* 0x000000179f9f7210 */ /* 0x000fe20007ffe0ff */
[----:B------:R-:W-:Y:S01]  /*17280*/  IMAD.X R11, R9, 0x1, R160, P2 ;  /* 0x00000001090b7824 */ /* 0x000fe200010e06a0 */
[----:B------:R-:W-:Y:S01]  /*17290*/  LEA R12, P4, R22, R12, 0x2 ;  /* 0x0000000c160c7211 */ /* 0x000fe200078810ff */
[----:B------:R-:W-:-:S03]  /*172a0*/  FFMA R3, R26, R2, R3 ;  /* 0x000000021a037223 */ /* 0x000fc60000000003 */
[----:B------:R-:W-:Y:S02]  /*172b0*/  LEA.HI.X R13, R22, R13, R159, 0x2, P4 ;  /* 0x0000000d160d7211 */ /* 0x000fe400020f149f */
[----:B------:R-:W-:-:S05]  /*172c0*/  F2FP.TF32.F32.PACK_B R3, R3 ;  /* 0x00000003ff03723e */ /* 0x000fca00024050ff */
[----:B------:R0:W-:Y:S01]  /*172d0*/  @P3 STG.E desc[UR44][R10.64], R3 ;  /* 0x000000030a003986 */ /* 0x0001e2000c10192c */
[----:B------:R-:W-:Y:S05]  /*172e0*/  @!P5 BRA `(.L_x_291) ;  /* 0x000000000004d947 */ /* 0x000fea0003800000 */
[----:B------:R3:W5:Y:S02]  /*172f0*/  LDG.E.LTC128B R153, desc[UR44][R12.64+0x4] ;  /* 0x0000042c0c997981 */ /* 0x000764000c1e1920 */
.L_x_291:
[----:B------:R-:W-:Y:S05]  /*17300*/  BSYNC B1 ;  /* 0x0000000000017941 */ /* 0x000fea0003800000 */
.L_x_290:
[----:B0----5:R-:W-:Y:S01]  /*17310*/  LOP3.LUT R3, R153, 0xffffe000, RZ, 0xc0, !PT ;  /* 0xffffe00099037812 */ /* 0x021fe200078ec0ff */
[----:B------:R-:W-:Y:S01]  /*17320*/  BSSY B1, `(.L_x_292) ;  /* 0x0000008000017945 */ /* 0x000fe20003800000 */
[----:B------:R-:W-:-:S03]  /*17330*/  ISETP.GT.AND P2, PT, R0, 0x8, P0 ;  /* 0x000000080000780c */ /* 0x000fc60000744270 */
[----:B------:R-:W-:-:S04]  /*17340*/  FMUL R14, R3, R16 ;  /* 0x00000010030e7220 */ /* 0x000fc80000400000 */
[----:B------:R-:W-:-:S05]  /*17350*/  FFMA R27, R27, R2, R14 ;  /* 0x000000021b1b7223 */ /* 0x000fca000000000e */
[----:B------:R-:W-:-:S05]  /*17360*/  F2FP.TF32.F32.PACK_B R27, R27 ;  /* 0x0000001bff1b723e */ /* 0x000fca00024050ff */
[----:B------:R0:W-:Y:S01]  /*17370*/  @P5 STG.E desc[UR44][R10.64+0x4], R27 ;  /* 0x0000041b0a005986 */ /* 0x0001e2000c10192c */
[----:B------:R-:W-:Y:S05]  /*17380*/  @!P2 BRA `(.L_x_293) ;  /* 0x000000000004a947 */ /* 0x000fea0003800000 */
[----:B------:R4:W5:Y:S02]  /*17390*/  LDG.E.LTC128B R153, desc[UR44][R6.64+0x20] ;  /* 0x0000202c06997981 */ /* 0x000964000c1e1920 */
.L_x_293:
[----:B------:R-:W-:Y:S05]  /*173a0*/  BSYNC B1 ;  /* 0x0000000000017941 */ /* 0x000fea0003800000 */
.L_x_292:
[----:B-----5:R-:W-:Y:S01]  /*173b0*/  LOP3.LUT R3, R153, 0xffffe000, RZ, 0xc0, !PT ;  /* 0xffffe00099037812 */ /* 0x020fe200078ec0ff */
        /* <DEDUP_REMOVED lines=8> */
.L_x_295:
[----:B------:R-:W-:Y:S05]  /*17440*/  BSYNC B1 ;  /* 0x0000000000017941 */ /* 0x000fea0003800000 */
.L_x_294:
        /* <DEDUP_REMOVED lines=9> */
.L_x_297:
[----:B------:R-:W-:Y:S05]  /*174e0*/  BSYNC B1 ;  /* 0x0000000000017941 */ /* 0x000fea0003800000 */
.L_x_296:
[----:B-----5:R-:W-:Y:S01]  /*174f0*/  LOP3.LUT R3, R153, 0xffffe000, RZ, 0xc0, !PT ;  /* 0xffffe00099037812 */ /* 0x020fe200078ec0ff */
[----:B------:R-:W-:Y:S01]  /*17500*/  BSSY B1, `(.L_x_298) ;  /* 0x000000a000017945 */ /* 0x000fe20003800000 */
[----:B------:R-:W-:Y:S02]  /*17510*/  IADD3 R10, P3, R161, R8, RZ ;  /* 0x00000008a10a7210 */ /* 0x000fe40007f7e0ff */
[----:B------:R-:W-:Y:S01]  /*17520*/  ISETP.GT.AND P2, PT, R0, 0x9, P1 ;  /* 0x000000090000780c */ /* 0x000fe20000f44270 */
[----:B------:R-:W-:Y:S02]  /*17530*/  FMUL R3, R3, R16 ;  /* 0x0000001003037220 */ /* 0x000fe40000400000 */
[----:B------:R-:W-:Y:S02]  /*17540*/  IMAD.X R11, R160, 0x1, R9, P3 ;  /* 0x00000001a00b7824 */ /* 0x000fe400018e0609 */
[----:B------:R-:W-:-:S05]  /*17550*/  FFMA R3, R30, R2, R3 ;  /* 0x000000021e037223 */ /* 0x000fca0000000003 */
[----:B------:R-:W-:-:S05]  /*17560*/  F2FP.TF32.F32.PACK_B R3, R3 ;  /* 0x00000003ff03723e */ /* 0x000fca00024050ff */
[----:B------:R0:W-:Y:S01]  /*17570*/  @P4 STG.E desc[UR44][R10.64+0x20], R3 ;  /* 0x000020030a004986 */ /* 0x0001e2000c10192c */
[----:B------:R-:W-:Y:S05]  /*17580*/  @!P2 BRA `(.L_x_299) ;  /* 0x000000000004a947 */ /* 0x000fea0003800000 */
[----:B------:R0:W5:Y:S02]  /*17590*/  LDG.E.LTC128B R153, desc[UR44][R12.64+0x24] ;  /* 0x0000242c0c997981 */ /* 0x000164000c1e1920 */
.L_x_299:
[----:B------:R-:W-:Y:S05]  /*175a0*/  BSYNC B1 ;  /* 0x0000000000017941 */ /* 0x000fea0003800000 */
.L_x_298:
[----:B0----5:R-:W-:Y:S01]  /*175b0*/  LOP3.LUT R3, R153, 0xffffe000, RZ, 0xc0, !PT ;  /* 0xffffe00099037812 */ /* 0x021fe200078ec0ff */
[----:B------:R-:W-:Y:S01]  /*175c0*/  BSSY B1, `(.L_x_300) ;  /* 0x000000a000017945 */ /* 0x000fe20003800000 */
[----:B------:R-:W-:Y:S02]  /*175d0*/  IADD3 R4, P3, P4, R161, R4, R165 ;  /* 0x00000004a1047210 */ /* 0x000fe40007c7e0a5 */
[----:B------:R-:W-:Y:S01]  /*175e0*/  ISETP.GT.AND P5, PT, R0, 0x10, P0 ;  /* 0x000000100000780c */ /* 0x000fe200007a4270 */
[----:B------:R-:W-:Y:S01]  /*175f0*/  FMUL R10, R3, R16 ;  /* 0x00000010030a7220 */ /* 0x000fe20000400000 */
[----:B------:R-:W-:-:S03]  /*17600*/  IADD3.X R5, R160, R5, R167, P3, P4 ;  /* 0x00000005a0057210 */ /* 0x000fc60001fe84a7 */
[----:B------:R-:W-:-:S05]  /*17610*/  FFMA R31, R31, R2, R10 ;  /* 0x000000021f1f7223 */ /* 0x000fca000000000a */
[----:B------:R-:W-:-:S05]  /*17620*/  F2FP.TF32.F32.PACK_B R31, R31 ;  /* 0x0000001fff1f723e */ /* 0x000fca00024050ff */
[----:B------:R0:W-:Y:S01]  /*17630*/  @P2 STG.E desc[UR44][R4.64+0x24], R31 ;  /* 0x0000241f04002986 */ /* 0x0001e2000c10192c */
[----:B------:R-:W-:Y:S05]  /*17640*/  @!P5 BRA `(.L_x_301) ;  /* 0x000000000004d947 */ /* 0x000fea0003800000 */
[----:B------:R0:W5:Y:S02]  /*17650*/  LDG.E.LTC128B R153, desc[UR44][R6.64+0x40] ;  /* 0x0000402c06997981 */ /* 0x000164000c1e1920 */
.L_x_301:
[----:B------:R-:W-:Y:S05]  /*17660*/  BSYNC B1 ;  /* 0x0000000000017941 */ /* 0x000fea0003800000 */
.L_x_300:
        /* <DEDUP_REMOVED lines=9> */
.L_x_303:
[----:B------:R-:W-:Y:S05]  /*17700*/  BSYNC B1 ;  /* 0x0000000000017941 */ /* 0x000fea0003800000 */
.L_x_302:
        /* <DEDUP_REMOVED lines=9> */
.L_x_305:
[----:B------:R-:W-:Y:S05]  /*177a0*/  BSYNC B1 ;  /* 0x0000000000017941 */ /* 0x000fea0003800000 */
.L_x_304:
        /* <DEDUP_REMOVED lines=9> */
.L_x_307:
[----:B------:R-:W-:Y:S05]  /*17840*/  BSYNC B1 ;  /* 0x0000000000017941 */ /* 0x000fea0003800000 */
.L_x_306:
        /* <DEDUP_REMOVED lines=9> */
.L_x_309:
[----:B------:R-:W-:Y:S05]  /*178e0*/  BSYNC B1 ;  /* 0x0000000000017941 */ /* 0x000fea0003800000 */
.L_x_308:
        /* <DEDUP_REMOVED lines=9> */
.L_x_311:
[----:B------:R-:W-:Y:S05]  /*17980*/  BSYNC B1 ;  /* 0x0000000000017941 */ /* 0x000fea0003800000 */
.L_x_310:
        /* <DEDUP_REMOVED lines=9> */
.L_x_313:
[----:B------:R-:W-:Y:S05]  /*17a20*/  BSYNC B1 ;  /* 0x0000000000017941 */ /* 0x000fea0003800000 */
.L_x_312:
        /* <DEDUP_REMOVED lines=9> */
.L_x_315:
[----:B------:R-:W-:Y:S05]  /*17ac0*/  BSYNC B1 ;  /* 0x0000000000017941 */ /* 0x000fea0003800000 */
.L_x_314:
        /* <DEDUP_REMOVED lines=9> */
.L_x_317:
[----:B------:R-:W-:Y:S05]  /*17b60*/  BSYNC B1 ;  /* 0x0000000000017941 */ /* 0x000fea0003800000 */
.L_x_316:
        /* <DEDUP_REMOVED lines=9> */
.L_x_319:
[----:B------:R-:W-:Y:S05]  /*17c00*/  BSYNC B1 ;  /* 0x0000000000017941 */ /* 0x000fea0003800000 */
.L_x_318:
        /* <DEDUP_REMOVED lines=9> */
.L_x_321:
[----:B------:R-:W-:Y:S05]  /*17ca0*/  BSYNC B1 ;  /* 0x0000000000017941 */ /* 0x000fea0003800000 */
.L_x_320:
        /* <DEDUP_REMOVED lines=9> */
.L_x_323:
[----:B------:R-:W-:Y:S05]  /*17d40*/  BSYNC B1 ;  /* 0x0000000000017941 */ /* 0x000fea0003800000 */
.L_x_322:
        /* <DEDUP_REMOVED lines=9> */
.L_x_325:
[----:B------:R-:W-:Y:S05]  /*17de0*/  BSYNC B1 ;  /* 0x0000000000017941 */ /* 0x000fea0003800000 */
.L_x_324:
        /* <DEDUP_REMOVED lines=9> */
.L_x_327:
[----:B------:R-:W-:Y:S05]  /*17e80*/  BSYNC B1 ;  /* 0x0000000000017941 */ /* 0x000fea0003800000 */
.L_x_326:
        /* <DEDUP_REMOVED lines=9> */
.L_x_329:
[----:B------:R-:W-:Y:S05]  /*17f20*/  BSYNC B1 ;  /* 0x0000000000017941 */ /* 0x000fea0003800000 */
.L_x_328:
        /* <DEDUP_REMOVED lines=9> */
.L_x_331:
[----:B------:R-:W-:Y:S05]  /*17fc0*/  BSYNC B1 ;  /* 0x0000000000017941 */ /* 0x000fea0003800000 */
.L_x_330:
        /* <DEDUP_REMOVED lines=9> */
.L_x_333:
[----:B------:R-:W-:Y:S05]  /*18060*/  BSYNC B1 ;  /* 0x0000000000017941 */ /* 0x000fea0003800000 */
.L_x_332:
        /* <DEDUP_REMOVED lines=9> */
.L_x_335:
[----:B------:R-:W-:Y:S05]  /*18100*/  BSYNC B1 ;  /* 0x0000000000017941 */ /* 0x000fea0003800000 */
.L_x_334:
        /* <DEDUP_REMOVED lines=9> */
.L_x_337:
[----:B------:R-:W-:Y:S05]  /*181a0*/  BSYNC B1 ;  /* 0x0000000000017941 */ /* 0x000fea0003800000 */
.L_x_336:
        /* <DEDUP_REMOVED lines=9> */
.L_x_339:
[----:B------:R-:W-:Y:S05]  /*18240*/  BSYNC B1 ;  /* 0x0000000000017941 */ /* 0x000fea0003800000 */
.L_x_338:
        /* <DEDUP_REMOVED lines=9> */
.L_x_341:
[----:B------:R-:W-:Y:S05]  /*182e0*/  BSYNC B1 ;  /* 0x0000000000017941 */ /* 0x000fea0003800000 */
.L_x_340:
        /* <DEDUP_REMOVED lines=9> */
.L_x_343:
[----:B------:R-:W-:Y:S05]  /*18380*/  BSYNC B1 ;  /* 0x0000000000017941 */ /* 0x000fea0003800000 */
.L_x_342:
        /* <DEDUP_REMOVED lines=9> */
.L_x_345:
[----:B------:R-:W-:Y:S05]  /*18420*/  BSYNC B1 ;  /* 0x0000000000017941 */ /* 0x000fea0003800000 */
.L_x_344:
        /* <DEDUP_REMOVED lines=9> */
.L_x_347:
[----:B------:R-:W-:Y:S05]  /*184c0*/  BSYNC B1 ;  /* 0x0000000000017941 */ /* 0x000fea0003800000 */
.L_x_346:
        /* <DEDUP_REMOVED lines=9> */
.L_x_349:
[----:B------:R-:W-:Y:S05]  /*18560*/  BSYNC B1 ;  /* 0x0000000000017941 */ /* 0x000fea0003800000 */
.L_x_348:
        /* <DEDUP_REMOVED lines=9> */
.L_x_351:
[----:B------:R-:W-:Y:S05]  /*18600*/  BSYNC B1 ;  /* 0x0000000000017941 */ /* 0x000fea0003800000 */
.L_x_350:
        /* <DEDUP_REMOVED lines=9> */
.L_x_353:
[----:B------:R-:W-:Y:S05]  /*186a0*/  BSYNC B1 ;  /* 0x0000000000017941 */ /* 0x000fea0003800000 */
.L_x_352:
        /* <DEDUP_REMOVED lines=9> */
.L_x_355:
[----:B------:R-:W-:Y:S05]  /*18740*/  BSYNC B1 ;  /* 0x0000000000017941 */ /* 0x000fea0003800000 */
.L_x_354:
        /* <DEDUP_REMOVED lines=9> */
.L_x_357:
[----:B------:R-:W-:Y:S05]  /*187e0*/  BSYNC B1 ;  /* 0x0000000000017941 */ /* 0x000fea0003800000 */
.L_x_356:
        /* <DEDUP_REMOVED lines=9> */
.L_x_359:
[----:B------:R-:W-:Y:S05]  /*18880*/  BSYNC B1 ;  /* 0x0000000000017941 */ /* 0x000fea0003800000 */
.L_x_358:
        /* <DEDUP_REMOVED lines=9> */
.L_x_361:
[----:B------:R-:W-:Y:S05]  /*18920*/  BSYNC B1 ;  /* 0x0000000000017941 */ /* 0x000fea0003800000 */
.L_x_360:
        /* <DEDUP_REMOVED lines=9> */
.L_x_363:
[----:B------:R-:W-:Y:S05]  /*189c0*/  BSYNC B1 ;  /* 0x0000000000017941 */ /* 0x000fea0003800000 */
.L_x_362:
        /* <DEDUP_REMOVED lines=9> */
.L_x_365:
[----:B------:R-:W-:Y:S05]  /*18a60*/  BSYNC B1 ;  /* 0x0000000000017941 */ /* 0x000fea0003800000 */
.L_x_364:
        /* <DEDUP_REMOVED lines=9> */
.L_x_367:
[----:B------:R-:W-:Y:S05]  /*18b00*/  BSYNC B1 ;  /* 0x0000000000017941 */ /* 0x000fea0003800000 */
.L_x_366:
        /* <DEDUP_REMOVED lines=9> */
.L_x_369:
[----:B------:R-:W-:Y:S05]  /*18ba0*/  BSYNC B1 ;  /* 0x0000000000017941 */ /* 0x000fea0003800000 */
.L_x_368:
        /* <DEDUP_REMOVED lines=9> */
.L_x_371:
[----:B------:R-:W-:Y:S05]  /*18c40*/  BSYNC B1 ;  /* 0x0000000000017941 */ /* 0x000fea0003800000 */
.L_x_370:
        /* <DEDUP_REMOVED lines=9> */
.L_x_373:
[----:B------:R-:W-:Y:S05]  /*18ce0*/  BSYNC B1 ;  /* 0x0000000000017941 */ /* 0x000fea0003800000 */
.L_x_372:
        /* <DEDUP_REMOVED lines=9> */
.L_x_375:
[----:B------:R-:W-:Y:S05]  /*18d80*/  BSYNC B1 ;  /* 0x0000000000017941 */ /* 0x000fea0003800000 */
.L_x_374:
        /* <DEDUP_REMOVED lines=9> */
.L_x_377:
[----:B------:R-:W-:Y:S05]  /*18e20*/  BSYNC B1 ;  /* 0x0000000000017941 */ /* 0x000fea0003800000 */
.L_x_376:
        /* <DEDUP_REMOVED lines=9> */
.L_x_379:
[----:B------:R-:W-:Y:S05]  /*18ec0*/  BSYNC B1 ;  /* 0x0000000000017941 */ /* 0x000fea0003800000 */
.L_x_378:
        /* <DEDUP_REMOVED lines=9> */
.L_x_381:
[----:B------:R-:W-:Y:S05]  /*18f60*/  BSYNC B1 ;  /* 0x0000000000017941 */ /* 0x000fea0003800000 */
.L_x_380:
        /* <DEDUP_REMOVED lines=9> */
.L_x_383:
[----:B------:R-:W-:Y:S05]  /*19000*/  BSYNC B1 ;  /* 0x0000000000017941 */ /* 0x000fea0003800000 */
.L_x_382:
        /* <DEDUP_REMOVED lines=9> */
.L_x_385:
[----:B------:R-:W-:Y:S05]  /*190a0*/  BSYNC B1 ;  /* 0x0000000000017941 */ /* 0x000fea0003800000 */
.L_x_384:
        /* <DEDUP_REMOVED lines=9> */
.L_x_387:
[----:B------:R-:W-:Y:S05]  /*19140*/  BSYNC B1 ;  /* 0x0000000000017941 */ /* 0x000fea0003800000 */
.L_x_386:
        /* <DEDUP_REMOVED lines=9> */
.L_x_389:
[----:B------:R-:W-:Y:S05]  /*191e0*/  BSYNC B1 ;  /* 0x0000000000017941 */ /* 0x000fea0003800000 */
.L_x_388:
        /* <DEDUP_REMOVED lines=9> */
.L_x_391:
[----:B------:R-:W-:Y:S05]  /*19280*/  BSYNC B1 ;  /* 0x0000000000017941 */ /* 0x000fea0003800000 */
.L_x_390:
        /* <DEDUP_REMOVED lines=9> */
.L_x_393:
[----:B------:R-:W-:Y:S05]  /*19320*/  BSYNC B1 ;  /* 0x0000000000017941 */ /* 0x000fea0003800000 */
.L_x_392:
        /* <DEDUP_REMOVED lines=9> */
.L_x_395:
[----:B------:R-:W-:Y:S05]  /*193c0*/  BSYNC B1 ;  /* 0x0000000000017941 */ /* 0x000fea0003800000 */
.L_x_394:
        /* <DEDUP_REMOVED lines=9> */
.L_x_397:
[----:B------:R-:W-:Y:S05]  /*19460*/  BSYNC B1 ;  /* 0x0000000000017941 */ /* 0x000fea0003800000 */
.L_x_396:
        /* <DEDUP_REMOVED lines=9> */
.L_x_399:
[----:B------:R-:W-:Y:S05]  /*19500*/  BSYNC B1 ;  /* 0x0000000000017941 */ /* 0x000fea0003800000 */
.L_x_398:
        /* <DEDUP_REMOVED lines=9> */
.L_x_401:
[----:B------:R-:W-:Y:S05]  /*195a0*/  BSYNC B1 ;  /* 0x0000000000017941 */ /* 0x000fea0003800000 */
.L_x_400:
        /* <DEDUP_REMOVED lines=9> */
.L_x_403:
[----:B------:R-:W-:Y:S05]  /*19640*/  BSYNC B1 ;  /* 0x0000000000017941 */ /* 0x000fea0003800000 */
.L_x_402:
        /* <DEDUP_REMOVED lines=9> */
.L_x_405:
[----:B------:R-:W-:Y:S05]  /*196e0*/  BSYNC B1 ;  /* 0x0000000000017941 */ /* 0x000fea0003800000 */
.L_x_404:
        /* <DEDUP_REMOVED lines=9> */
.L_x_407:
[----:B------:R-:W-:Y:S05]  /*19780*/  BSYNC B1 ;  /* 0x0000000000017941 */ /* 0x000fea0003800000 */
.L_x_406:
        /* <DEDUP_REMOVED lines=9> */
.L_x_409:
[----:B------:R-:W-:Y:S05]  /*19820*/  BSYNC B1 ;  /* 0x0000000000017941 */ /* 0x000fea0003800000 */
.L_x_408:
        /* <DEDUP_REMOVED lines=9> */
.L_x_411:
[----:B------:R-:W-:Y:S05]  /*198c0*/  BSYNC B1 ;  /* 0x0000000000017941 */ /* 0x000fea0003800000 */
.L_x_410:
        /* <DEDUP_REMOVED lines=9> */
.L_x_413:
[----:B------:R-:W-:Y:S05]  /*19960*/  BSYNC B1 ;  /* 0x0000000000017941 */ /* 0x000fea0003800000 */
.L_x_412:
        /* <DEDUP_REMOVED lines=9> */
.L_x_415:
[----:B------:R-:W-:Y:S05]  /*19a00*/  BSYNC B1 ;  /* 0x0000000000017941 */ /* 0x000fea0003800000 */
.L_x_414:
        /* <DEDUP_REMOVED lines=9> */
.L_x_417:
[----:B------:R-:W-:Y:S05]  /*19aa0*/  BSYNC B1 ;  /* 0x0000000000017941 */ /* 0x000fea0003800000 */
.L_x_416:
        /* <DEDUP_REMOVED lines=9> */
.L_x_419:
[----:B------:R-:W-:Y:S05]  /*19b40*/  BSYNC B1 ;  /* 0x0000000000017941 */ /* 0x000fea0003800000 */
.L_x_418:
        /* <DEDUP_REMOVED lines=9> */
.L_x_421:
[----:B------:R-:W-:Y:S05]  /*19be0*/  BSYNC B1 ;  /* 0x0000000000017941 */ /* 0x000fea0003800000 */
.L_x_420:
        /* <DEDUP_REMOVED lines=9> */
.L_x_423:
[----:B------:R-:W-:Y:S05]  /*19c80*/  BSYNC B1 ;  /* 0x0000000000017941 */ /* 0x000fea0003800000 */
.L_x_422:
        /* <DEDUP_REMOVED lines=9> */
.L_x_425:
[----:B------:R-:W-:Y:S05]  /*19d20*/  BSYNC B1 ;  /* 0x0000000000017941 */ /* 0x000fea0003800000 */
.L_x_424:
        /* <DEDUP_REMOVED lines=9> */
.L_x_427:
[----:B------:R-:W-:Y:S05]  /*19dc0*/  BSYNC B1 ;  /* 0x0000000000017941 */ /* 0x000fea0003800000 */
.L_x_426:
        /* <DEDUP_REMOVED lines=9> */
.L_x_429:
[----:B------:R-:W-:Y:S05]  /*19e60*/  BSYNC B1 ;  /* 0x0000000000017941 */ /* 0x000fea0003800000 */
.L_x_428:
        /* <DEDUP_REMOVED lines=9> */
.L_x_431:
[----:B------:R-:W-:Y:S05]  /*19f00*/  BSYNC B1 ;  /* 0x0000000000017941 */ /* 0x000fea0003800000 */
.L_x_430:
        /* <DEDUP_REMOVED lines=9> */
.L_x_433:
[----:B------:R-:W-:Y:S05]  /*19fa0*/  BSYNC B1 ;  /* 0x0000000000017941 */ /* 0x000fea0003800000 */
.L_x_432:
        /* <DEDUP_REMOVED lines=9> */
.L_x_435:
[----:B------:R-:W-:Y:S05]  /*1a040*/  BSYNC B1 ;  /* 0x0000000000017941 */ /* 0x000fea0003800000 */
.L_x_434:
        /* <DEDUP_REMOVED lines=9> */
.L_x_437:
[----:B------:R-:W-:Y:S05]  /*1a0e0*/  BSYNC B1 ;  /* 0x0000000000017941 */ /* 0x000fea0003800000 */
.L_x_436:
        /* <DEDUP_REMOVED lines=9> */
.L_x_439:
[----:B------:R-:W-:Y:S05]  /*1a180*/  BSYNC B1 ;  /* 0x0000000000017941 */ /* 0x000fea0003800000 */
.L_x_438:
        /* <DEDUP_REMOVED lines=9> */
.L_x_441:
[----:B------:R-:W-:Y:S05]  /*1a220*/  BSYNC B1 ;  /* 0x0000000000017941 */ /* 0x000fea0003800000 */
.L_x_440:
        /* <DEDUP_REMOVED lines=9> */
.L_x_443:
[----:B------:R-:W-:Y:S05]  /*1a2c0*/  BSYNC B1 ;  /* 0x0000000000017941 */ /* 0x000fea0003800000 */
.L_x_442:
        /* <DEDUP_REMOVED lines=9> */
.L_x_445:
[----:B------:R-:W-:Y:S05]  /*1a360*/  BSYNC B1 ;  /* 0x0000000000017941 */ /* 0x000fea0003800000 */
.L_x_444:
        /* <DEDUP_REMOVED lines=9> */
.L_x_447:
[----:B------:R-:W-:Y:S05]  /*1a400*/  BSYNC B1 ;  /* 0x0000000000017941 */ /* 0x000fea0003800000 */
.L_x_446:
        /* <DEDUP_REMOVED lines=9> */
.L_x_449:
[----:B------:R-:W-:Y:S05]  /*1a4a0*/  BSYNC B1 ;  /* 0x0000000000017941 */ /* 0x000fea0003800000 */
.L_x_448:
        /* <DEDUP_REMOVED lines=9> */
.L_x_451:
[----:B------:R-:W-:Y:S05]  /*1a540*/  BSYNC B1 ;  /* 0x0000000000017941 */ /* 0x000fea0003800000 */
.L_x_450:
        /* <DEDUP_REMOVED lines=9> */
.L_x_453:
[----:B------:R-:W-:Y:S05]  /*1a5e0*/  BSYNC B1 ;  /* 0x0000000000017941 */ /* 0x000fea0003800000 */
.L_x_452:
        /* <DEDUP_REMOVED lines=9> */
.L_x_455:
[----:B------:R-:W-:Y:S05]  /*1a680*/  BSYNC B1 ;  /* 0x0000000000017941 */ /* 0x000fea0003800000 */
.L_x_454:
        /* <DEDUP_REMOVED lines=9> */
.L_x_457:
[----:B------:R-:W-:Y:S05]  /*1a720*/  BSYNC B1 ;  /* 0x0000000000017941 */ /* 0x000fea0003800000 */
.L_x_456:
        /* <DEDUP_REMOVED lines=9> */
.L_x_459:
[----:B------:R-:W-:Y:S05]  /*1a7c0*/  BSYNC B1 ;  /* 0x0000000000017941 */ /* 0x000fea0003800000 */
.L_x_458:
        /* <DEDUP_REMOVED lines=9> */
.L_x_461:
[----:B------:R-:W-:Y:S05]  /*1a860*/  BSYNC B1 ;  /* 0x0000000000017941 */ /* 0x000fea0003800000 */
.L_x_460:
        /* <DEDUP_REMOVED lines=9> */
.L_x_463:
[----:B------:R-:W-:Y:S05]  /*1a900*/  BSYNC B1 ;  /* 0x0000000000017941 */ /* 0x000fea0003800000 */
.L_x_462:
        /* <DEDUP_REMOVED lines=9> */
.L_x_465:
[----:B------:R-:W-:Y:S05]  /*1a9a0*/  BSYNC B1 ;  /* 0x0000000000017941 */ /* 0x000fea0003800000 */
.L_x_464:
        /* <DEDUP_REMOVED lines=9> */
.L_x_467:
[----:B------:R-:W-:Y:S05]  /*1aa40*/  BSYNC B1 ;  /* 0x0000000000017941 */ /* 0x000fea0003800000 */
.L_x_466:
        /* <DEDUP_REMOVED lines=9> */
.L_x_469:
[----:B------:R-:W-:Y:S05]  /*1aae0*/  BSYNC B1 ;  /* 0x0000000000017941 */ /* 0x000fea0003800000 */
.L_x_468:
        /* <DEDUP_REMOVED lines=9> */
.L_x_471:
[----:B------:R-:W-:Y:S05]  /*1ab80*/  BSYNC B1 ;  /* 0x0000000000017941 */ /* 0x000fea0003800000 */
.L_x_470:
        /* <DEDUP_REMOVED lines=9> */
.L_x_473:
[----:B------:R-:W-:Y:S05]  /*1ac20*/  BSYNC B1 ;  /* 0x0000000000017941 */ /* 0x000fea0003800000 */
.L_x_472:
        /* <DEDUP_REMOVED lines=9> */
.L_x_475:
[----:B------:R-:W-:Y:S05]  /*1acc0*/  BSYNC B1 ;  /* 0x0000000000017941 */ /* 0x000fea0003800000 */
.L_x_474:
        /* <DEDUP_REMOVED lines=9> */
.L_x_477:
[----:B------:R-:W-:Y:S05]  /*1ad60*/  BSYNC B1 ;  /* 0x0000000000017941 */ /* 0x000fea0003800000 */
.L_x_476:
        /* <DEDUP_REMOVED lines=9> */
.L_x_479:
[----:B------:R-:W-:Y:S05]  /*1ae00*/  BSYNC B1 ;  /* 0x0000000000017941 */ /* 0x000fea0003800000 */
.L_x_478:
        /* <DEDUP_REMOVED lines=9> */
.L_x_481:
[----:B------:R-:W-:Y:S05]  /*1aea0*/  BSYNC B1 ;  /* 0x0000000000017941 */ /* 0x000fea0003800000 */
.L_x_480:
        /* <DEDUP_REMOVED lines=9> */
.L_x_483:
[----:B------:R-:W-:Y:S05]  /*1af40*/  BSYNC B1 ;  /* 0x0000000000017941 */ /* 0x000fea0003800000 */
.L_x_482:
        /* <DEDUP_REMOVED lines=9> */
.L_x_485:
[----:B------:R-:W-:Y:S05]  /*1afe0*/  BSYNC B1 ;  /* 0x0000000000017941 */ /* 0x000fea0003800000 */
.L_x_484:
        /* <DEDUP_REMOVED lines=9> */
.L_x_487:
[----:B------:R-:W-:Y:S05]  /*1b080*/  BSYNC B1 ;  /* 0x0000000000017941 */ /* 0x000fea0003800000 */
.L_x_486:
        /* <DEDUP_REMOVED lines=9> */
.L_x_489:
[----:B------:R-:W-:Y:S05]  /*1b120*/  BSYNC B1 ;  /* 0x0000000000017941 */ /* 0x000fea0003800000 */
.L_x_488:
        /* <DEDUP_REMOVED lines=9> */
.L_x_491:
[----:B------:R-:W-:Y:S05]  /*1b1c0*/  BSYNC B1 ;  /* 0x0000000000017941 */ /* 0x000fea0003800000 */
.L_x_490:
        /* <DEDUP_REMOVED lines=9> */
.L_x_493:
[----:B------:R-:W-:Y:S05]  /*1b260*/  BSYNC B1 ;  /* 0x0000000000017941 */ /* 0x000fea0003800000 */
.L_x_492:
        /* <DEDUP_REMOVED lines=9> */
.L_x_495:
[----:B------:R-:W-:Y:S05]  /*1b300*/  BSYNC B1 ;  /* 0x0000000000017941 */ /* 0x000fea0003800000 */
.L_x_494:
        /* <DEDUP_REMOVED lines=9> */
.L_x_497:
[----:B------:R-:W-:Y:S05]  /*1b3a0*/  BSYNC B1 ;  /* 0x0000000000017941 */ /* 0x000fea0003800000 */
.L_x_496:
        /* <DEDUP_REMOVED lines=9> */
.L_x_499:
[----:B------:R-:W-:Y:S05]  /*1b440*/  BSYNC B1 ;  /* 0x0000000000017941 */ /* 0x000fea0003800000 */
.L_x_498:
        /* <DEDUP_REMOVED lines=9> */
.L_x_501:
[----:B------:R-:W-:Y:S05]  /*1b4e0*/  BSYNC B1 ;  /* 0x0000000000017941 */ /* 0x000fea0003800000 */
.L_x_500:
        /* <DEDUP_REMOVED lines=9> */
.L_x_503:
[----:B------:R-:W-:Y:S05]  /*1b580*/  BSYNC B1 ;  /* 0x0000000000017941 */ /* 0x000fea0003800000 */
.L_x_502:
        /* <DEDUP_REMOVED lines=9> */
.L_x_505:
[----:B------:R-:W-:Y:S05]  /*1b620*/  BSYNC B1 ;  /* 0x0000000000017941 */ /* 0x000fea0003800000 */
.L_x_504:
        /* <DEDUP_REMOVED lines=9> */
.L_x_507:
[----:B------:R-:W-:Y:S05]  /*1b6c0*/  BSYNC B1 ;  /* 0x0000000000017941 */ /* 0x000fea0003800000 */
.L_x_506:
        /* <DEDUP_REMOVED lines=9> */
.L_x_509:
[----:B------:R-:W-:Y:S05]  /*1b760*/  BSYNC B1 ;  /* 0x0000000000017941 */ /* 0x000fea0003800000 */
.L_x_508:
        /* <DEDUP_REMOVED lines=9> */
.L_x_511:
[----:B------:R-:W-:Y:S05]  /*1b800*/  BSYNC B1 ;  /* 0x0000000000017941 */ /* 0x000fea0003800000 */
.L_x_510:
        /* <DEDUP_REMOVED lines=9> */
.L_x_513:
[----:B------:R-:W-:Y:S05]  /*1b8a0*/  BSYNC B1 ;  /* 0x0000000000017941 */ /* 0x000fea0003800000 */
.L_x_512:
        /* <DEDUP_REMOVED lines=9> */
.L_x_515:
[----:B------:R-:W-:Y:S05]  /*1b940*/  BSYNC B1 ;  /* 0x0000000000017941 */ /* 0x000fea0003800000 */
.L_x_514:
        /* <DEDUP_REMOVED lines=9> */
.L_x_517:
[----:B------:R-:W-:Y:S05]  /*1b9e0*/  BSYNC B1 ;  /* 0x0000000000017941 */ /* 0x000fea0003800000 */
.L_x_516:
        /* <DEDUP_REMOVED lines=9> */
.L_x_519:
[----:B------:R-:W-:Y:S05]  /*1ba80*/  BSYNC B1 ;  /* 0x0000000000017941 */ /* 0x000fea0003800000 */
.L_x_518:
        /* <DEDUP_REMOVED lines=9> */
.L_x_521:
[----:B------:R-:W-:Y:S05]  /*1bb20*/  BSYNC B1 ;  /* 0x0000000000017941 */ /* 0x000fea0003800000 */
.L_x_520:
        /* <DEDUP_REMOVED lines=9> */
.L_x_523:
[----:B------:R-:W-:Y:S05]  /*1bbc0*/  BSYNC B1 ;  /* 0x0000000000017941 */ /* 0x000fea0003800000 */
.L_x_522:
        /* <DEDUP_REMOVED lines=9> */
.L_x_525:
[----:B------:R-:W-:Y:S05]  /*1bc60*/  BSYNC B1 ;  /* 0x0000000000017941 */ /* 0x000fea0003800000 */
.L_x_524:
        /* <DEDUP_REMOVED lines=9> */
.L_x_527:
[----:B------:R-:W-:Y:S05]  /*1bd00*/  BSYNC B1 ;  /* 0x0000000000017941 */ /* 0x000fea0003800000 */
.L_x_526:
        /* <DEDUP_REMOVED lines=9> */
.L_x_529:
[----:B------:R-:W-:Y:S05]  /*1bda0*/  BSYNC B1 ;  /* 0x0000000000017941 */ /* 0x000fea0003800000 */
.L_x_528:
        /* <DEDUP_REMOVED lines=9> */
.L_x_531:
[----:B------:R-:W-:Y:S05]  /*1be40*/  BSYNC B1 ;  /* 0x0000000000017941 */ /* 0x000fea0003800000 */
.L_x_530:
        /* <DEDUP_REMOVED lines=9> */
.L_x_533:
[----:B------:R-:W-:Y:S05]  /*1bee0*/  BSYNC B1 ;  /* 0x0000000000017941 */ /* 0x000fea0003800000 */
.L_x_532:
        /* <DEDUP_REMOVED lines=9> */
.L_x_535:
[----:B------:R-:W-:Y:S05]  /*1bf80*/  BSYNC B1 ;  /* 0x0000000000017941 */ /* 0x000fea0003800000 */
.L_x_534:
[----:B0----5:R-:W-:Y:S01]  /*1bf90*/  LOP3.LUT R3, R153, 0xffffe000, RZ, 0xc0, !PT ;  /* 0xffffe00099037812 */ /* 0x021fe200078ec0ff */
[----:B------:R-:W-:Y:S01]  /*1bfa0*/  BSSY B1, `(.L_x_536) ;  /* 0x0000008000017945 */ /* 0x000fe20003800000 */
[----:B------:R-:W-:-:S03]  /*1bfb0*/  ISETP.GT.AND P2, PT, R0, 0xf8, P1 ;  /* 0x000000f80000780c */ /* 0x000fc60000f44270 */
[----:B-1--4-:R-:W-:-:S04]  /*1bfc0*/  FMUL R6, R3, R16 ;  /* 0x0000001003067220 */ /* 0x012fc80000400000 */
[----:B------:R-:W-:-:S05]  /*1bfd0*/  FFMA R149, R149, R2, R6 ;  /* 0x0000000295957223 */ /* 0x000fca0000000006 */
[----:B------:R-:W-:-:S05]  /*1bfe0*/  F2FP.TF32.F32.PACK_B R149, R149 ;  /* 0x00000095ff95723e */ /* 0x000fca00024050ff */
[----:B------:R0:W-:Y:S01]  /*1bff0*/  @P0 STG.E desc[UR44][R8.64+0x3e4], R149 ;  /* 0x0003e49508000986 */ /* 0x0001e2000c10192c */
[----:B------:R-:W-:Y:S05]  /*1c000*/  @!P2 BRA `(.L_x_537) ;  /* 0x000000000004a947 */ /* 0x000fea0003800000 */
[----:B------:R1:W5:Y:S02]  /*1c010*/  LDG.E.LTC128B R153, desc[UR44][R12.64+0x3e0] ;  /* 0x0003e02c0c997981 */ /* 0x000364000c1e1920 */
.L_x_537:
[----:B------:R-:W-:Y:S05]  /*1c020*/  BSYNC B1 ;  /* 0x0000000000017941 */ /* 0x000fea0003800000 */
.L_x_536:
        /* <DEDUP_REMOVED lines=9> */
.L_x_539:
[----:B------:R-:W-:Y:S05]  /*1c0c0*/  BSYNC B1 ;  /* 0x0000000000017941 */ /* 0x000fea0003800000 */
.L_x_538:
[----:B------:R-:W-:Y:S05]  /*1c0d0*/  @!P1 BRA `(.L_x_540) ;  /* 0x00000050004c9947 */ /* 0x000fea0003800000 */
[----:B-----5:R-:W-:-:S05]  /*1c0e0*/  LOP3.LUT R153, R153, 0xffffe000, RZ, 0xc0, !PT ;  /* 0xffffe00099997812 */ /* 0x020fca00078ec0ff */
[----:B------:R-:W-:-:S04]  /*1c0f0*/  FMUL R0, R153, R16 ;  /* 0x0000001099007220 */ /* 0x000fc80000400000 */
[----:B------:R-:W-:-:S05]  /*1c100*/  FFMA R151, R151, R2, R0 ;  /* 0x0000000297977223 */ /* 0x000fca0000000000 */
[----:B------:R-:W-:-:S05]  /*1c110*/  F2FP.TF32.F32.PACK_B R151, R151 ;  /* 0x00000097ff97723e */ /* 0x000fca00024050ff */
[----:B------:R0:W-:Y:S01]  /*1c120*/  STG.E desc[UR44][R4.64+0x3e4], R151 ;  /* 0x0003e49704007986 */ /* 0x0001e2000c10192c */
[----:B------:R-:W-:Y:S05]  /*1c130*/  BRA `(.L_x_540) ;  /* 0x0000005000347947 */ /* 0x000fea0003800000 */
.L_x_33:
[----:B------:R-:W2:Y:S01]  /*1c140*/  LDL.LU R3, [R1] ;  /* 0x0000000001037983 */ /* 0x000ea20000300800 */
[----:B------:R-:W-:-:S03]  /*1c150*/  ULDC.64 UR4, c[0x0][0x5c0] ;  /* 0x0001700000047ab9 */ /* 0x000fc60000000a00 */
[----:B------:R-:W3:Y:S04]  /*1c160*/  LDL.LU R9, [R1+0x8] ;  /* 0x0000080001097983 */ /* 0x000ee80000300800 */
[----:B------:R-:W4:Y:S04]  /*1c170*/  LDL.LU R8, [R1+0x54] ;  /* 0x0000540001087983 */ /* 0x000f280000300800 */
[----:B------:R-:W5:Y:S04]  /*1c180*/  LDL.LU R235, [R1+0x8c] ;  /* 0x00008c0001eb7983 */ /* 0x000f680000300800 */
        /* <DEDUP_REMOVED lines=91> */
[----:B------:R-:W5:Y:S01]  /*1c740*/  LDL.LU R12, [R1+0x1fc] ;  /* 0x0001fc00010c7983 */ /* 0x000f620000300800 */
[----:B--2---:R-:W-:Y:S01]  /*1c750*/  FMUL R3, R3, R2 ;  /* 0x0000000203037220 */ /* 0x004fe20000400000 */
[----:B------:R-:W-:-:S02]  /*1c760*/  LEA R4, P0, R6, UR4, 0x2 ;  /* 0x0000000406047c11 */ /* 0x000fc4000f8010ff */
[----:B------:R-:W2:Y:S02]  /*1c770*/  LDL.LU R7, [R1+0x4] ;  /* 0x0000040001077983 */ /* 0x000ea40000300800 */
[----:B------:R-:W-:Y:S02]  /*1c780*/  LEA.HI.X R5, R6, UR5, R10, 0x2, P0 ;  /* 0x0000000506057c11 */ /* 0x000fe400080f140a */
[----:B------:R-:W-:Y:S01]  /*1c790*/  F2FP.TF32.F32.PACK_B R3, R3 ;  /* 0x00000003ff03723e */ /* 0x000fe200024050ff */
[----:B------:R-:W5:Y:S01]  /*1c7a0*/  LDL.LU R10, [R1+0x5c] ;  /* 0x00005c00010a7983 */ /* 0x000f620000300800 */
[----:B------:R-:W-:-:S03]  /*1c7b0*/  ISETP.GT.AND P0, PT, R0, 0x1, P3 ;  /* 0x000000010000780c */ /* 0x000fc60001f04270 */
[----:B------:R2:W-:Y:S01]  /*1c7c0*/  @P1 STG.E desc[UR44][R4.64], R3 ;  /* 0x0000000304001986 */ /* 0x0005e2000c10192c */
[----:B------:R-:W-:Y:S01]  /*1c7d0*/  ISETP.GT.AND P2, PT, R158, 0x8, PT ;  /* 0x000000089e00780c */ /* 0x000fe20003f44270 */
[----:B--2---:R-:W-:-:S05]  /*1c7e0*/  FMUL R3, R7, R2 ;  /* 0x0000000207037220 */ /* 0x004fca0000400000 */
[----:B------:R-:W-:-:S05]  /*1c7f0*/  F2FP.TF32.F32.PACK_B R3, R3 ;  /* 0x00000003ff03723e */ /* 0x000fca00024050ff */
[----:B------:R0:W-:Y:S04]  /*1c800*/  @P0 STG.E desc[UR44][R4.64+0x4], R3 ;  /* 0x0000040304000986 */ /* 0x0001e8000c10192c */
[----:B0-----:R-:W2:Y:S01]  /*1c810*/  LDL.LU R3, [R1+0xc] ;  /* 0x00000c0001037983 */ /* 0x001ea20000300800 */
[----:B------:R-:W-:Y:S01]  /*1c820*/  USHF.L.U32 UR5, UR8, 0x5, URZ ;  /* 0x0000000508057899 */ /* 0x000fe2000800063f */
[----:B------:R-:W-:Y:S01]  /*1c830*/  ISETP.GT.AND P0, PT, R0, RZ, P2 ;  /* 0x000000ff0000720c */ /* 0x000fe20001704270 */
[----:B------:R-:W-:Y:S01]  /*1c840*/  USHF.L.U64.HI UR4, UR8, 0x5, UR9 ;  /* 0x0000000508047899 */ /* 0x000fe20008010209 */
[----:B---3--:R-:W-:-:S03]  /*1c850*/  FMUL R9, R9, R2 ;  /* 0x0000000209097220 */ /* 0x008fc60000400000 */
[----:B------:R-:W-:Y:S02]  /*1c860*/  IADD3 R6, P1, R4, UR5, RZ ;  /* 0x0000000504067c10 */ /* 0x000fe4000ff3e0ff */
[----:B------:R-:W-:Y:S02]  /*1c870*/  F2FP.TF32.F32.PACK_B R9, R9 ;  /* 0x00000009ff09723e */ /* 0x000fe400024050ff */
[----:B------:R-:W-:-:S05]  /*1c880*/  IADD3.X R7, R5, UR4, RZ, P1, !PT ;  /* 0x0000000405077c10 */ /* 0x000fca0008ffe4ff */
[----:B------:R0:W-:Y:S01]  /*1c890*/  @P0 STG.E desc[UR44][R6.64], R9 ;  /* 0x0000000906000986 */ /* 0x0001e2000c10192c */
[----:B------:R-:W-:-:S03]  /*1c8a0*/  ISETP.GT.AND P0, PT, R0, 0x1, P2 ;  /* 0x000000010000780c */ /* 0x000fc60001704270 */
[----:B0-----:R-:W3:Y:S01]  /*1c8b0*/  LDL.LU R9, [R1+0x60] ;  /* 0x0000600001097983 */ /* 0x001ee20000300800 */
[----:B--2---:R-:W-:-:S05]  /*1c8c0*/  FMUL R3, R3, R2 ;  /* 0x0000000203037220 */ /* 0x004fca0000400000 */
[----:B------:R-:W-:-:S05]  /*1c8d0*/  F2FP.TF32.F32.PACK_B R3, R3 ;  /* 0x00000003ff03723e */ /* 0x000fca00024050ff */
[----:B------:R0:W-:Y:S04]  /*1c8e0*/  @P0 STG.E desc[UR44][R6.64+0x4], R3 ;  /* 0x0000040306000986 */ /* 0x0001e8000c10192c */
[----:B0-----:R-:W2:Y:S01]  /*1c8f0*/  LDL.LU R3, [R1+0x10] ;  /* 0x0000100001037983 */ /* 0x001ea20000300800 */
[----:B------:R-:W-:Y:S01]  /*1c900*/  ISETP.GT.AND P0, PT, R0, 0x8, P3 ;  /* 0x000000080000780c */ /* 0x000fe20001f04270 */
[----:B--2---:R-:W-:-:S05]  /*1c910*/  FMUL R3, R3, R2 ;  /* 0x0000000203037220 */ /* 0x004fca0000400000 */
[----:B------:R-:W-:-:S07]  /*1c920*/  F2FP.TF32.F32.PACK_B R3, R3 ;  /* 0x00000003ff03723e */ /* 0x000fce00024050ff */
        /* <DEDUP_REMOVED lines=82> */
[C---:B------:R-:W-:Y:S02]  /*1ce50*/  ISETP.GT.AND P1, PT, R0.reuse, 0x29, P3 ;  /* 0x000000290000780c */ /* 0x040fe40001f24270 */
[----:B------:R-:W-:Y:S01]  /*1ce60*/  ISETP.GT.AND P0, PT, R0, 0x28, P2 ;  /* 0x000000280000780c */ /* 0x000fe20001704270 */
[----:B----4-:R-:W-:-:S05]  /*1ce70*/  FMUL R8, R8, R2 ;  /* 0x0000000208087220 */ /* 0x010fca0000400000 */
[----:B------:R-:W-:-:S05]  /*1ce80*/  F2FP.TF32.F32.PACK_B R8, R8 ;  /* 0x00000008ff08723e */ /* 0x000fca00024050ff */
[----:B------:R0:W-:Y:S04]  /*1ce90*/  @P1 STG.E desc[UR44][R4.64+0xa4], R8 ;  /* 0x0000a40804001986 */ /* 0x0001e8000c10192c */
[----:B0-----:R-:W4:Y:S01]  /*1cea0*/  LDL.LU R8, [R1+0x64] ;  /* 0x0000640001087983 */ /* 0x001f220000300800 */
[----:B--2---:R-:W-:-:S05]  /*1ceb0*/  FMUL R3, R3, R2 ;  /* 0x0000000203037220 */ /* 0x004fca0000400000 */
[----:B------:R-:W-:-:S05]  /*1cec0*/  F2FP.TF32.F32.PACK_B R3, R3 ;  /* 0x00000003ff03723e */ /* 0x000fca00024050ff */
[----:B------:R0:W-:Y:S04]  /*1ced0*/  @P0 STG.E desc[UR44][R6.64+0xa0], R3 ;  /* 0x0000a00306000986 */ /* 0x0001e8000c10192c */
[----:B0-----:R-:W2:Y:S01]  /*1cee0*/  LDL.LU R3, [R1+0x68] ;  /* 0x0000680001037983 */ /* 0x001ea20000300800 */
[C---:B------:R-:W-:Y:S02]  /*1cef0*/  ISETP.GT.AND P1, PT, R0.reuse, 0x29, P2 ;  /* 0x000000290000780c */ /* 0x040fe40001724270 */
[----:B------:R-:W-:Y:S01]  /*1cf00*/  ISETP.GT.AND P4, PT, R0, 0x30, P3 ;  /* 0x000000300000780c */ /* 0x000fe20001f84270 */
[-C--:B-----5:R-:W-:Y:S01]  /*1cf10*/  FMUL R10, R10, R2.reuse ;  /* 0x000000020a0a7220 */ /* 0x0a0fe20000400000 */
[C---:B------:R-:W-:Y:S01]  /*1cf20*/  ISETP.GT.AND P5, PT, R0.reuse, 0x31, P3 ;  /* 0x000000310000780c */ /* 0x040fe20001fa4270 */
[-C--:B---3--:R-:W-:Y:S01]  /*1cf30*/  FMUL R9, R9, R2.reuse ;  /* 0x0000000209097220 */ /* 0x088fe20000400000 */
[----:B------:R-:W-:Y:S01]  /*1cf40*/  ISETP.GT.AND P0, PT, R0, 0x30, P2 ;  /* 0x000000300000780c */ /* 0x000fe20001704270 */
[----:B----4-:R-:W-:Y:S01]  /*1cf50*/  FMUL R8, R8, R2 ;  /* 0x0000000208087220 */ /* 0x010fe20000400000 */
[----:B------:R-:W-:-:S02]  /*1cf60*/  F2FP.TF32.F32.PACK_B R10, R10 ;  /* 0x0000000aff0a723e */ /* 0x000fc400024050ff */
[----:B------:R-:W-:Y:S02]  /*1cf70*/  F2FP.TF32.F32.PACK_B R9, R9 ;  /* 0x00000009ff09723e */ /* 0x000fe400024050ff */
[----:B------:R-:W-:Y:S01]  /*1cf80*/  F2FP.TF32.F32.PACK_B R8, R8 ;  /* 0x00000008ff08723e */ /* 0x000fe200024050ff */
[----:B------:R0:W-:Y:S04]  /*1cf90*/  @P1 STG.E desc[UR44][R6.64+0xa4], R10 ;  /* 0x0000a40a06001986 */ /* 0x0001e8000c10192c */
[----:B------:R1:W-:Y:S04]  /*1cfa0*/  @P4 STG.E desc[UR44][R4.64+0xc0], R9 ;  /* 0x0000c00904004986 */ /* 0x0003e8000c10192c */
[----:B------:R3:W-:Y:S04]  /*1cfb0*/  @P5 STG.E desc[UR44][R4.64+0xc4], R8 ;  /* 0x0000c40804005986 */ /* 0x0007e8000c10192c */
[----:B0-----:R-:W4:Y:S04]  /*1cfc0*/  LDL.LU R10, [R1+0x6c] ;  /* 0x00006c00010a7983 */ /* 0x001f280000300800 */
[----:B-1----:R-:W5:Y:S04]  /*1cfd0*/  LDL.LU R9, [R1+0x70] ;  /* 0x0000700001097983 */ /* 0x002f680000300800 */
[----:B---3--:R-:W3:Y:S01]  /*1cfe0*/  LDL.LU R8, [R1+0x78] ;  /* 0x0000780001087983 */ /* 0x008ee20000300800 */
[----:B--2---:R-:W-:-:S05]  /*1cff0*/  FMUL R3, R3, R2 ;  /* 0x0000000203037220 */ /* 0x004fca0000400000 */
[----:B------:R-:W-:-:S05]  /*1d000*/  F2FP.TF32.F32.PACK_B R3, R3 ;  /* 0x00000003ff03723e */ /* 0x000fca00024050ff */
[----:B------:R0:W-:Y:S04]  /*1d010*/  @P0 STG.E desc[UR44][R6.64+0xc0], R3 ;  /* 0x0000c00306000986 */ /* 0x0001e8000c10192c */
[----:B0-----:R-:W2:Y:S01]  /*1d020*/  LDL.LU R3, [R1+0x74] ;  /* 0x0000740001037983 */ /* 0x001ea20000300800 */
[C---:B------:R-:W-:Y:S02]  /*1d030*/  ISETP.GT.AND P1, PT, R0.reuse, 0x31, P2 ;  /* 0x000000310000780c */ /* 0x040fe40001724270 */
[----:B------:R-:W-:Y:S01]  /*1d040*/  ISETP.GT.AND P4, PT, R0, 0x38, P3 ;  /* 0x000000380000780c */ /* 0x000fe20001f84270 */
[-C--:B----4-:R-:W-:Y:S01]  /*1d050*/  FMUL R10, R10, R2.reuse ;  /* 0x000000020a0a7220 */ /* 0x090fe20000400000 */
[C---:B------:R-:W-:Y:S01]  /*1d060*/  ISETP.GT.AND P5, PT, R0.reuse, 0x39, P3 ;  /* 0x000000390000780c */ /* 0x040fe20001fa4270 */
[----:B-----5:R-:W-:Y:S01]  /*1d070*/  FMUL R9, R9, R2 ;  /* 0x0000000209097220 */ /* 0x020fe20000400000 */
[----:B------:R-:W-:-:S02]  /*1d080*/  ISETP.GT.AND P0, PT, R0, 0x38, P2 ;  /* 0x000000380000780c */ /* 0x000fc40001704270 */
[----:B------:R-:W-:Y:S01]  /*1d090*/  F2FP.TF32.F32.PACK_B R10, R10 ;  /* 0x0000000aff0a723e */ /* 0x000fe200024050ff */
[----:B---3--:R-:W-:Y:S01]  /*1d0a0*/  FMUL R8, R8, R2 ;  /* 0x0000000208087220 */ /* 0x008fe20000400000 */
[----:B------:R-:W-:-:S03]  /*1d0b0*/  F2FP.TF32.F32.PACK_B R9, R9 ;  /* 0x00000009ff09723e */ /* 0x000fc600024050ff */
[----:B------:R0:W-:Y:S01]  /*1d0c0*/  @P1 STG.E desc[UR44][R6.64+0xc4], R10 ;  /* 0x0000c40a06001986 */ /* 0x0001e2000c10192c */
[----:B------:R-:W-:-:S03]  /*1d0d0*/  F2FP.TF32.F32.PACK_B R8, R8 ;  /* 0x00000008ff08723e */ /* 0x000fc600024050ff */
[----:B------:R1:W-:Y:S04]  /*1d0e0*/  @P4 STG.E desc[UR44][R4.64+0xe0], R9 ;  /* 0x0000e00904004986 */ /* 0x0003e8000c10192c */
[----:B0-----:R-:W3:Y:S04]  /*1d0f0*/  LDL.LU R10, [R1+0x80] ;  /* 0x00008000010a7983 */ /* 0x001ee80000300800 */
[----:B-1----:R-:W4:Y:S01]  /*1d100*/  LDL.LU R9, [R1+0x84] ;  /* 0x0000840001097983 */ /* 0x002f220000300800 */
[----:B--2---:R-:W-:-:S05]  /*1d110*/  FMUL R3, R3, R2 ;  /* 0x0000000203037220 */ /* 0x004fca0000400000 */
[----:B------:R-:W-:-:S05]  /*1d120*/  F2FP.TF32.F32.PACK_B R3, R3 ;  /* 0x00000003ff03723e */ /* 0x000fca00024050ff */
[----:B------:R0:W-:Y:S04]  /*1d130*/  @P5 STG.E desc[UR44][R4.64+0xe4], R3 ;  /* 0x0000e40304005986 */ /* 0x0001e8000c10192c */
[----:B------:R1:W-:Y:S04]  /*1d140*/  @P0 STG.E desc[UR44][R6.64+0xe0], R8 ;  /* 0x0000e00806000986 */ /* 0x0003e8000c10192c */
[----:B0-----:R-:W2:Y:S04]  /*1d150*/  LDL.LU R3, [R1+0x7c] ;  /* 0x00007c0001037983 */ /* 0x001ea80000300800 */
[----:B-1----:R-:W5:Y:S01]  /*1d160*/  LDL.LU R8, [R1+0x88] ;  /* 0x0000880001087983 */ /* 0x002f620000300800 */
[----:B------:R-:W-:-:S02]  /*1d170*/  ISETP.GT.AND P1, PT, R0, 0x39, P2 ;  /* 0x000000390000780c */ /* 0x000fc40001724270 */
[----:B------:R-:W-:Y:S01]  /*1d180*/  ISETP.GT.AND P4, PT, R0, 0x40, P3 ;  /* 0x000000400000780c */ /* 0x000fe20001f84270 */
[-C--:B---3--:R-:W-:Y:S01]  /*1d190*/  FMUL R10, R10, R2.reuse ;  /* 0x000000020a0a7220 */ /* 0x088fe20000400000 */
[C---:B------:R-:W-:Y:S02]  /*1d1a0*/  ISETP.GT.AND P5, PT, R0.reuse, 0x41, P3 ;  /* 0x000000410000780c */ /* 0x040fe40001fa4270 */
[----:B------:R-:W-:Y:S01]  /*1d1b0*/  ISETP.GT.AND P0, PT, R0, 0x40, P2 ;  /* 0x000000400000780c */ /* 0x000fe20001704270 */
[----:B----4-:R-:W-:Y:S01]  /*1d1c0*/  FMUL R9, R9, R2 ;  /* 0x0000000209097220 */ /* 0x010fe20000400000 */
[----:B------:R-:W-:-:S04]  /*1d1d0*/  F2FP.TF32.F32.PACK_B R10, R10 ;  /* 0x0000000aff0a723e */ /* 0x000fc800024050ff */
[----:B------:R-:W-:Y:S01]  /*1d1e0*/  F2FP.TF32.F32.PACK_B R9, R9 ;  /* 0x00000009ff09723e */ /* 0x000fe200024050ff */
[-C--:B------:R-:W-:Y:S01]  /*1d1f0*/  FMUL R11, R11, R2.reuse ;  /* 0x000000020b0b7220 */ /* 0x080fe20000400000 */
[----:B------:R-:W-:-:S04]  /*1d200*/  FMUL R13, R13, R2 ;  /* 0x000000020d0d7220 */ /* 0x000fc80000400000 */
[----:B------:R-:W-:Y:S02]  /*1d210*/  F2FP.TF32.F32.PACK_B R11, R11 ;  /* 0x0000000bff0b723e */ /* 0x000fe400024050ff */
[----:B------:R-:W-:Y:S01]  /*1d220*/  F2FP.TF32.F32.PACK_B R13, R13 ;  /* 0x0000000dff0d723e */ /* 0x000fe200024050ff */
[----:B------:R-:W-:-:S05]  /*1d230*/  FMUL R15, R15, R2 ;  /* 0x000000020f0f7220 */ /* 0x000fca0000400000 */
[----:B------:R-:W-:Y:S01]  /*1d240*/  F2FP.TF32.F32.PACK_B R15, R15 ;  /* 0x0000000fff0f723e */ /* 0x000fe200024050ff */
[----:B------:R-:W-:-:S05]  /*1d250*/  FMUL R19, R19, R2 ;  /* 0x0000000213137220 */ /* 0x000fca0000400000 */
[----:B------:R-:W-:Y:S01]  /*1d260*/  F2FP.TF32.F32.PACK_B R19, R19 ;  /* 0x00000013ff13723e */ /* 0x000fe200024050ff */
[-C--:B--2---:R-:W-:Y:S01]  /*1d270*/  FMUL R3, R3, R2.reuse ;  /* 0x0000000203037220 */ /* 0x084fe20000400000 */
[----:B-----5:R-:W-:-:S04]  /*1d280*/  FMUL R8, R8, R2 ;  /* 0x0000000208087220 */ /* 0x020fc80000400000 */
[----:B------:R-:W-:Y:S02]  /*1d290*/  F2FP.TF32.F32.PACK_B R3, R3 ;  /* 0x00000003ff03723e */ /* 0x000fe400024050ff */
[----:B------:R-:W-:-:S03]  /*1d2a0*/  F2FP.TF32.F32.PACK_B R8, R8 ;  /* 0x00000008ff08723e */ /* 0x000fc600024050ff */
[----:B------:R0:W-:Y:S01]  /*1d2b0*/  @P1 STG.E desc[UR44][R6.64+0xe4], R3 ;  /* 0x0000e40306001986 */ /* 0x0001e2000c10192c */
[----:B------:R-:W-:-:S03]  /*1d2c0*/  ISETP.GT.AND P1, PT, R0, 0x41, P2 ;  /* 0x000000410000780c */ /* 0x000fc60001724270 */
[----:B------:R-:W-:Y:S01]  /*1d2d0*/  @P4 STG.E desc[UR44][R4.64+0x100], R10 ;  /* 0x0001000a04004986 */ /* 0x000fe2000c10192c */
[----:B------:R-:W-:-:S03]  /*1d2e0*/  ISETP.GT.AND P4, PT, R0, 0x48, P3 ;  /* 0x000000480000780c */ /* 0x000fc60001f84270 */
[----:B------:R-:W-:Y:S01]  /*1d2f0*/  @P5 STG.E desc[UR44][R4.64+0x104], R9 ;  /* 0x0001040904005986 */ /* 0x000fe2000c10192c */
[----:B0-----:R-:W-:-:S03]  /*1d300*/  FMUL R3, R235, R2 ;  /* 0x00000002eb037220 */ /* 0x001fc60000400000 */
[----:B------:R0:W-:Y:S02]  /*1d310*/  @P0 STG.E desc[UR44][R6.64+0x100], R8 ;  /* 0x0001000806000986 */ /* 0x0001e4000c10192c */
[----:B------:R-:W-:Y:S01]  /*1d320*/  F2FP.TF32.F32.PACK_B R3, R3 ;  /* 0x00000003ff03723e */ /* 0x000fe200024050ff */
[----:B0-----:R-:W-:Y:S01]  /*1d330*/  FMUL R8, R234, R2 ;  /* 0x00000002ea087220 */ /* 0x001fe20000400000 */
[----:B------:R-:W-:-:S04]  /*1d340*/  ISETP.GT.AND P5, PT, R0, 0x49, P3 ;  /* 0x000000490000780c */ /* 0x000fc80001fa4270 */
[----:B------:R-:W-:Y:S01]  /*1d350*/  F2FP.TF32.F32.PACK_B R8, R8 ;  /* 0x00000008ff08723e */ /* 0x000fe200024050ff */
[----:B------:R0:W-:Y:S01]  /*1d360*/  @P1 STG.E desc[UR44][R6.64+0x104], R3 ;  /* 0x0001040306001986 */ /* 0x0001e2000c10192c */
[C---:B------:R-:W-:Y:S01]  /*1d370*/  ISETP.GT.AND P0, PT, R0.reuse, 0x48, P2 ;  /* 0x000000480000780c */ /* 0x040fe20001704270 */
[-C--:B------:R-:W-:Y:S01]  /*1d380*/  FMUL R9, R233, R2.reuse ;  /* 0x00000002e9097220 */ /* 0x080fe20000400000 */
[C---:B------:R-:W-:Y:S01]  /*1d390*/  ISETP.GT.AND P1, PT, R0.reuse, 0x49, P2 ;  /* 0x000000490000780c */ /* 0x040fe20001724270 */
[----:B------:R-:W-:Y:S01]  /*1d3a0*/  @P4 STG.E desc[UR44][R4.64+0x120], R8 ;  /* 0x0001200804004986 */ /* 0x000fe2000c10192c */
[----:B------:R-:W-:Y:S01]  /*1d3b0*/  ISETP.GT.AND P4, PT, R0, 0x50, P3 ;  /* 0x000000500000780c */ /* 0x000fe20001f84270 */
[----:B------:R-:W-:Y:S01]  /*1d3c0*/  FMUL R10, R232, R2 ;  /* 0x00000002e80a7220 */ /* 0x000fe20000400000 */
[----:B------:R-:W-:-:S04]  /*1d3d0*/  F2FP.TF32.F32.PACK_B R9, R9 ;  /* 0x00000009ff09723e */ /* 0x000fc800024050ff */
[----:B------:R-:W-:Y:S01]  /*1d3e0*/  F2FP.TF32.F32.PACK_B R10, R10 ;  /* 0x0000000aff0a723e */ /* 0x000fe200024050ff */
[----:B------:R1:W-:Y:S01]  /*1d3f0*/  @P5 STG.E desc[UR44][R4.64+0x124], R9 ;  /* 0x0001240904005986 */ /* 0x0003e2000c10192c */
[----:B------:R-:W-:-:S03]  /*1d400*/  ISETP.GT.AND P5, PT, R0, 0x51, P3 ;  /* 0x000000510000780c */ /* 0x000fc60001fa4270 */
[----:B------:R-:W-:Y:S01]  /*1d410*/  @P0 STG.E desc[UR44][R6.64+0x120], R10 ;  /* 0x0001200a06000986 */ /* 0x000fe2000c10192c */
[----:B------:R-:W-:-:S03]  /*1d420*/  ISETP.GT.AND P0, PT, R0, 0x50, P2 ;  /* 0x000000500000780c */ /* 0x000fc60001704270 */
[----:B------:R2:W-:Y:S01]  /*1d430*/  @P1 STG.E desc[UR44][R6.64+0x124], R11 ;  /* 0x0001240b06001986 */ /* 0x0005e2000c10192c */
[C---:B------:R-:W-:Y:S01]  /*1d440*/  ISETP.GT.AND P1, PT, R0.reuse, 0x51, P2 ;  /* 0x000000510000780c */ /* 0x040fe20001724270 */
[-C--:B0-----:R-:W-:Y:S02]  /*1d450*/  FMUL R3, R231, R2.reuse ;  /* 0x00000002e7037220 */ /* 0x081fe40000400000 */
[----:B------:R0:W-:Y:S01]  /*1d460*/  @P4 STG.E desc[UR44][R4.64+0x140], R13 ;  /* 0x0001400d04004986 */ /* 0x0001e2000c10192c */
[----:B------:R-:W-:Y:S01]  /*1d470*/  ISETP.GT.AND P4, PT, R0, 0x58, P3 ;  /* 0x000000580000780c */ /* 0x000fe20001f84270 */
[-C--:B-1----:R-:W-:Y:S01]  /*1d480*/  FMUL R9, R230, R2.reuse ;  /* 0x00000002e6097220 */ /* 0x082fe20000400000 */
[----:B------:R-:W-:Y:S01]  /*1d490*/  F2FP.TF32.F32.PACK_B R3, R3 ;  /* 0x00000003ff03723e */ /* 0x000fe200024050ff */
[----:B--2---:R-:W-:-:S03]  /*1d4a0*/  FMUL R11, R229, R2 ;  /* 0x00000002e50b7220 */ /* 0x004fc60000400000 */
[----:B------:R-:W-:Y:S01]  /*1d4b0*/  F2FP.TF32.F32.PACK_B R9, R9 ;  /* 0x00000009ff09723e */ /* 0x000fe200024050ff */
[----:B------:R-:W-:Y:S01]  /*1d4c0*/  @P5 STG.E desc[UR44][R4.64+0x144], R15 ;  /* 0x0001440f04005986 */ /* 0x000fe2000c10192c */
[----:B------:R-:W-:-:S03]  /*1d4d0*/  F2FP.TF32.F32.PACK_B R11, R11 ;  /* 0x0000000bff0b723e */ /* 0x000fc600024050ff */
[----:B------:R1:W-:Y:S01]  /*1d4e0*/  @P0 STG.E desc[UR44][R6.64+0x140], R3 ;  /* 0x0001400306000986 */ /* 0x0003e2000c10192c */
[C---:B------:R-:W-:Y:S02]  /*1d4f0*/  ISETP.GT.AND P5, PT, R0.reuse, 0x59, P3 ;  /* 0x000000590000780c */ /* 0x040fe40001fa4270 */
[C---:B------:R-:W-:Y:S01]  /*1d500*/  ISETP.GT.AND P0, PT, R0.reuse, 0x58, P2 ;  /* 0x000000580000780c */ /* 0x040fe20001704270 */
[----:B------:R2:W-:Y:S01]  /*1d510*/  @P1 STG.E desc[UR44][R6.64+0x144], R9 ;  /* 0x0001440906001986 */ /* 0x0005e2000c10192c */
[----:B------:R-:W-:Y:S01]  /*1d520*/  ISETP.GT.AND P1, PT, R0, 0x59, P2 ;  /* 0x000000590000780c */ /* 0x000fe20001724270 */
[-C--:B0-----:R-:W-:Y:S02]  /*1d530*/  FMUL R13, R228, R2.reuse ;  /* 0x00000002e40d7220 */ /* 0x081fe40000400000 */
[----:B------:R0:W-:Y:S01]  /*1d540*/  @P4 STG.E desc[UR44][R4.64+0x160], R11 ;  /* 0x0001600b04004986 */ /* 0x0001e2000c10192c */
[----:B------:R-:W-:Y:S01]  /*1d550*/  ISETP.GT.AND P4, PT, R0, 0x60, P3 ;  /* 0x000000600000780c */ /* 0x000fe20001f84270 */
[-C--:B-1----:R-:W-:Y:S01]  /*1d560*/  FMUL R3, R227, R2.reuse ;  /* 0x00000002e3037220 */ /* 0x082fe20000400000 */
[----:B------:R-:W-:Y:S01]  /*1d570*/  F2FP.TF32.F32.PACK_B R13, R13 ;  /* 0x0000000dff0d723e */ /* 0x000fe200024050ff */
[----:B--2---:R-:W-:-:S03]  /*1d580*/  FMUL R9, R226, R2 ;  /* 0x00000002e2097220 */ /* 0x004fc60000400000 */
[----:B------:R-:W-:Y:S01]  /*1d590*/  F2FP.TF32.F32.PACK_B R3, R3 ;  /* 0x00000003ff03723e */ /* 0x000fe200024050ff */
[----:B------:R1:W-:Y:S01]  /*1d5a0*/  @P5 STG.E desc[UR44][R4.64+0x164], R13 ;  /* 0x0001640d04005986 */ /* 0x0003e2000c10192c */
[----:B------:R-:W-:-:S03]  /*1d5b0*/  F2FP.TF32.F32.PACK_B R9, R9 ;  /* 0x00000009ff09723e */ /* 0x000fc600024050ff */
[----:B------:R-:W-:Y:S01]  /*1d5c0*/  @P0 STG.E desc[UR44][R6.64+0x160], R19 ;  /* 0x0001601306000986 */ /* 0x000fe2000c10192c */
[C---:B------:R-:W-:Y:S02]  /*1d5d0*/  ISETP.GT.AND P5, PT, R0.reuse, 0x61, P3 ;  /* 0x000000610000780c */ /* 0x040fe40001fa4270 */
[C---:B------:R-:W-:Y:S01]  /*1d5e0*/  ISETP.GT.AND P0, PT, R0.reuse, 0x60, P2 ;  /* 0x000000600000780c */ /* 0x040fe20001704270 */
[----:B------:R2:W-:Y:S01]  /*1d5f0*/  @P1 STG.E desc[UR44][R6.64+0x164], R3 ;  /* 0x0001640306001986 */ /* 0x0005e2000c10192c */
[C---:B------:R-:W-:Y:S01]  /*1d600*/  ISETP.GT.AND P1, PT, R0.reuse, 0x61, P2 ;  /* 0x000000610000780c */ /* 0x040fe20001724270 */
[-C--:B0-----:R-:W-:Y:S02]  /*1d610*/  FMUL R11, R225, R2.reuse ;  /* 0x00000002e10b7220 */ /* 0x081fe40000400000 */
[----:B------:R0:W-:Y:S01]  /*1d620*/  @P4 STG.E desc[UR44][R4.64+0x180], R9 ;  /* 0x0001800904004986 */ /* 0x0001e2000c10192c */
[----:B------:R-:W-:Y:S01]  /*1d630*/  ISETP.GT.AND P4, PT, R0, 0x68, P3 ;  /* 0x000000680000780c */ /* 0x000fe20001f84270 */
[-C--:B------:R-:W-:Y:S01]  /*1d640*/  FMUL R15, R224, R2.reuse ;  /* 0x00000002e00f7220 */ /* 0x080fe20000400000 */
[-C--:B-1----:R-:W-:Y:S01]  /*1d650*/  FMUL R13, R223, R2.reuse ;  /* 0x00000002df0d7220 */ /* 0x082fe20000400000 */
[----:B------:R-:W-:Y:S01]  /*1d660*/  F2FP.TF32.F32.PACK_B R11, R11 ;  /* 0x0000000bff0b723e */ /* 0x000fe200024050ff */
[----:B--2---:R-:W-:-:S02]  /*1d670*/  FMUL R3, R222, R2 ;  /* 0x00000002de037220 */ /* 0x004fc40000400000 */
[----:B------:R-:W-:Y:S02]  /*1d680*/  F2FP.TF32.F32.PACK_B R15, R15 ;  /* 0x0000000fff0f723e */ /* 0x000fe400024050ff */
[----:B------:R-:W-:Y:S02]  /*1d690*/  F2FP.TF32.F32.PACK_B R13, R13 ;  /* 0x0000000dff0d723e */ /* 0x000fe400024050ff */
[----:B------:R-:W-:Y:S01]  /*1d6a0*/  F2FP.TF32.F32.PACK_B R3, R3 ;  /* 0x00000003ff03723e */ /* 0x000fe200024050ff */
[----:B------:R1:W-:Y:S01]  /*1d6b0*/  @P5 STG.E desc[UR44][R4.64+0x184], R11 ;  /* 0x0001840b04005986 */ /* 0x0003e2000c10192c */
[----:B------:R-:W-:-:S03]  /*1d6c0*/  ISETP.GT.AND P5, PT, R0, 0x69, P3 ;  /* 0x000000690000780c */ /* 0x000fc60001fa4270 */
[----:B------:R-:W-:Y:S01]  /*1d6d0*/  @P0 STG.E desc[UR44][R6.64+0x180], R15 ;  /* 0x0001800f06000986 */ /* 0x000fe2000c10192c */
[C---:B------:R-:W-:Y:S01]  /*1d6e0*/  ISETP.GT.AND P0, PT, R0.reuse, 0x68, P2 ;  /* 0x000000680000780c */ /* 0x040fe20001704270 */
[-C--:B0-----:R-:W-:Y:S02]  /*1d6f0*/  FMUL R9, R221, R2.reuse ;  /* 0x00000002dd097220 */ /* 0x081fe40000400000 */
[----:B------:R0:W-:Y:S01]  /*1d700*/  @P1 STG.E desc[UR44][R6.64+0x184], R13 ;  /* 0x0001840d06001986 */ /* 0x0001e2000c10192c */
[----:B------:R-:W-:Y:S01]  /*1d710*/  ISETP.GT.AND P1, PT, R0, 0x69, P2 ;  /* 0x000000690000780c */ /* 0x000fe20001724270 */
[-C--:B------:R-:W-:Y:S02]  /*1d720*/  FMUL R19, R220, R2.reuse ;  /* 0x00000002dc137220 */ /* 0x080fe40000400000 */
[----:B------:R2:W-:Y:S01]  /*1d730*/  @P4 STG.E desc[UR44][R4.64+0x1a0], R3 ;  /* 0x0001a00304004986 */ /* 0x0005e2000c10192c */
[----:B------:R-:W-:Y:S01]  /*1d740*/  ISETP.GT.AND P4, PT, R0, 0x70, P3 ;  /* 0x000000700000780c */ /* 0x000fe20001f84270 */
[----:B-1----:R-:W-:Y:S01]  /*1d750*/  FMUL R11, R219, R2 ;  /* 0x00000002db0b7220 */ /* 0x002fe20000400000 */
[----:B------:R-:W-:-:S02]  /*1d760*/  F2FP.TF32.F32.PACK_B R9, R9 ;  /* 0x00000009ff09723e */ /* 0x000fc400024050ff */
[----:B------:R-:W-:Y:S01]  /*1d770*/  F2FP.TF32.F32.PACK_B R19, R19 ;  /* 0x00000013ff13723e */ /* 0x000fe200024050ff */
[-C--:B0-----:R-:W-:Y:S01]  /*1d780*/  FMUL R13, R218, R2.reuse ;  /* 0x00000002da0d7220 */ /* 0x081fe20000400000 */
[----:B------:R-:W-:Y:S01]  /*1d790*/  F2FP.TF32.F32.PACK_B R11, R11 ;  /* 0x0000000bff0b723e */ /* 0x000fe200024050ff */
[----:B------:R0:W-:Y:S03]  /*1d7a0*/  @P5 STG.E desc[UR44][R4.64+0x1a4], R9 ;  /* 0x0001a40904005986 */ /* 0x0001e6000c10192c */
[----:B------:R-:W-:Y:S01]  /*1d7b0*/  F2FP.TF32.F32.PACK_B R13, R13 ;  /* 0x0000000dff0d723e */ /* 0x000fe200024050ff */
[----:B------:R-:W-:Y:S01]  /*1d7c0*/  @P0 STG.E desc[UR44][R6.64+0x1a0], R19 ;  /* 0x0001a01306000986 */ /* 0x000fe2000c10192c */
[C---:B------:R-:W-:Y:S02]  /*1d7d0*/  ISETP.GT.AND P5, PT, R0.reuse, 0x71, P3 ;  /* 0x000000710000780c */ /* 0x040fe40001fa4270 */
[C---:B------:R-:W-:Y:S01]  /*1d7e0*/  ISETP.GT.AND P0, PT, R0.reuse, 0x70, P2 ;  /* 0x000000700000780c */ /* 0x040fe20001704270 */
[----:B------:R1:W-:Y:S01]  /*1d7f0*/  @P1 STG.E desc[UR44][R6.64+0x1a4], R11 ;  /* 0x0001a40b06001986 */ /* 0x0003e2000c10192c */
[----:B------:R-:W-:Y:S01]  /*1d800*/  ISETP.GT.AND P1, PT, R0, 0x71, P2 ;  /* 0x000000710000780c */ /* 0x000fe20001724270 */
[----:B--2---:R-:W-:-:S02]  /*1d810*/  FMUL R3, R217, R2 ;  /* 0x00000002d9037220 */ /* 0x004fc40000400000 */
[----:B------:R2:W-:Y:S01]  /*1d820*/  @P4 STG.E desc[UR44][R4.64+0x1c0], R13 ;  /* 0x0001c00d04004986 */ /* 0x0005e2000c10192c */
[----:B------:R-:W-:Y:S01]  /*1d830*/  ISETP.GT.AND P4, PT, R0, 0x78, P3 ;  /* 0x000000780000780c */ /* 0x000fe20001f84270 */
[-C--:B------:R-:W-:Y:S01]  /*1d840*/  FMUL R15, R216, R2.reuse ;  /* 0x00000002d80f7220 */ /* 0x080fe20000400000 */
[-C--:B0-----:R-:W-:Y:S01]  /*1d850*/  FMUL R9, R215, R2.reuse ;  /* 0x00000002d7097220 */ /* 0x081fe20000400000 */
[----:B------:R-:W-:Y:S01]  /*1d860*/  F2FP.TF32.F32.PACK_B R3, R3 ;  /* 0x00000003ff03723e */ /* 0x000fe200024050ff */
[----:B-1----:R-:W-:Y:S02]  /*1d870*/  FMUL R11, R214, R2 ;  /* 0x00000002d60b7220 */ /* 0x002fe40000400000 */
[----:B------:R-:W-:Y:S02]  /*1d880*/  F2FP.TF32.F32.PACK_B R15, R15 ;  /* 0x0000000fff0f723e */ /* 0x000fe400024050ff */
[----:B------:R-:W-:Y:S02]  /*1d890*/  F2FP.TF32.F32.PACK_B R9, R9 ;  /* 0x00000009ff09723e */ /* 0x000fe400024050ff */
[----:B------:R-:W-:Y:S01]  /*1d8a0*/  F2FP.TF32.F32.PACK_B R11, R11 ;  /* 0x0000000bff0b723e */ /* 0x000fe200024050ff */
[----:B------:R0:W-:Y:S01]  /*1d8b0*/  @P5 STG.E desc[UR44][R4.64+0x1c4], R3 ;  /* 0x0001c40304005986 */ /* 0x0001e2000c10192c */
[----:B------:R-:W-:-:S03]  /*1d8c0*/  ISETP.GT.AND P5, PT, R0, 0x79, P3 ;  /* 0x000000790000780c */ /* 0x000fc60001fa4270 */
[----:B------:R-:W-:Y:S01]  /*1d8d0*/  @P0 STG.E desc[UR44][R6.64+0x1c0], R15 ;  /* 0x0001c00f06000986 */ /* 0x000fe2000c10192c */
[C---:B------:R-:W-:Y:S01]  /*1d8e0*/  ISETP.GT.AND P0, PT, R0.reuse, 0x78, P2 ;  /* 0x000000780000780c */ /* 0x040fe20001704270 */
[-C--:B--2---:R-:W-:Y:S02]  /*1d8f0*/  FMUL R13, R213, R2.reuse ;  /* 0x00000002d50d7220 */ /* 0x084fe40000400000 */
[----:B------:R1:W-:Y:S01]  /*1d900*/  @P1 STG.E desc[UR44][R6.64+0x1c4], R9 ;  /* 0x0001c40906001986 */ /* 0x0003e2000c10192c */
[----:B------:R-:W-:Y:S01]  /*1d910*/  ISETP.GT.AND P1, PT, R0, 0x79, P2 ;  /* 0x000000790000780c */ /* 0x000fe20001724270 */
[-C--:B------:R-:W-:Y:S02]  /*1d920*/  FMUL R19, R212, R2.reuse ;  /* 0x00000002d4137220 */ /* 0x080fe40000400000 */
[----:B------:R2:W-:Y:S01]  /*1d930*/  @P4 STG.E desc[UR44][R4.64+0x1e0], R11 ;  /* 0x0001e00b04004986 */ /* 0x0005e2000c10192c */
[----:B------:R-:W-:Y:S01]  /*1d940*/  ISETP.GT.AND P4, PT, R0, 0x80, P3 ;  /* 0x000000800000780c */ /* 0x000fe20001f84270 */
[----:B0-----:R-:W-:Y:S01]  /*1d950*/  FMUL R3, R211, R2 ;  /* 0x00000002d3037220 */ /* 0x001fe20000400000 */
[----:B------:R-:W-:-:S02]  /*1d960*/  F2FP.TF32.F32.PACK_B R13, R13 ;  /* 0x0000000dff0d723e */ /* 0x000fc400024050ff */
[----:B------:R-:W-:Y:S01]  /*1d970*/  F2FP.TF32.F32.PACK_B R19, R19 ;  /* 0x00000013ff13723e */ /* 0x000fe200024050ff */
[-C--:B-1----:R-:W-:Y:S01]  /*1d980*/  FMUL R9, R210, R2.reuse ;  /* 0x00000002d2097220 */ /* 0x082fe20000400000 */
        /* <DEDUP_REMOVED lines=204> */
[----:B------:R-:W-:Y:S01]  /*1e650*/  ISETP.GT.AND P6, PT, R0, 0xe9, P3 ;  /* 0x000000e90000780c */ /* 0x000fe20001fc4270 */
[-C--:B0-----:R-:W-:Y:S01]  /*1e660*/  FMUL R13, R159, R2.reuse ;  /* 0x000000029f0d7220 */ /* 0x081fe20000400000 */
[----:B------:R-:W-:Y:S01]  /*1e670*/  F2FP.TF32.F32.PACK_B R11, R11 ;  /* 0x0000000bff0b723e */ /* 0x000fe200024050ff */
[-C--:B-1----:R-:W-:Y:S01]  /*1e680*/  FMUL R3, R157, R2.reuse ;  /* 0x000000029d037220 */ /* 0x082fe20000400000 */
[----:B------:R-:W-:Y:S01]  /*1e690*/  F2FP.TF32.F32.PACK_B R15, R15 ;  /* 0x0000000fff0f723e */ /* 0x000fe200024050ff */
[----:B--2---:R-:W-:Y:S01]  /*1e6a0*/  FMUL R9, R156, R2 ;  /* 0x000000029c097220 */ /* 0x004fe20000400000 */
[----:B------:R-:W-:Y:S02]  /*1e6b0*/  F2FP.TF32.F32.PACK_B R13, R13 ;  /* 0x0000000dff0d723e */ /* 0x000fe400024050ff */
[----:B------:R-:W-:Y:S01]  /*1e6c0*/  F2FP.TF32.F32.PACK_B R3, R3 ;  /* 0x00000003ff03723e */ /* 0x000fe200024050ff */
[----:B------:R0:W-:Y:S01]  /*1e6d0*/  @P5 STG.E desc[UR44][R4.64+0x384], R11 ;  /* 0x0003840b04005986 */ /* 0x0001e2000c10192c */
[----:B------:R-:W-:-:S03]  /*1e6e0*/  F2FP.TF32.F32.PACK_B R9, R9 ;  /* 0x00000009ff09723e */ /* 0x000fc600024050ff */
[----:B------:R-:W-:Y:S01]  /*1e6f0*/  @P0 STG.E desc[UR44][R6.64+0x380], R15 ;  /* 0x0003800f06000986 */ /* 0x000fe2000c10192c */
[----:B------:R-:W-:-:S03]  /*1e700*/  ISETP.GT.AND P0, PT, R0, 0xe8, P2 ;  /* 0x000000e80000780c */ /* 0x000fc60001704270 */
[----:B------:R1:W-:Y:S01]  /*1e710*/  @P1 STG.E desc[UR44][R6.64+0x384], R13 ;  /* 0x0003840d06001986 */ /* 0x0003e2000c10192c */
[----:B------:R-:W-:-:S03]  /*1e720*/  ISETP.GT.AND P5, PT, R0, 0xe9, P2 ;  /* 0x000000e90000780c */ /* 0x000fc600017a4270 */
[----:B------:R2:W-:Y:S01]  /*1e730*/  @P4 STG.E desc[UR44][R4.64+0x3a0], R3 ;  /* 0x0003a00304004986 */ /* 0x0005e2000c10192c */
[-C--:B------:R-:W-:Y:S01]  /*1e740*/  FMUL R19, R155, R2.reuse ;  /* 0x000000029b137220 */ /* 0x080fe20000400000 */
[C---:B------:R-:W-:Y:S02]  /*1e750*/  ISETP.GT.AND P4, PT, R0.reuse, 0xf1, P3 ;  /* 0x000000f10000780c */ /* 0x040fe40001f84270 */
[----:B------:R3:W-:Y:S01]  /*1e760*/  @P6 STG.E desc[UR44][R4.64+0x3a4], R9 ;  /* 0x0003a40904006986 */ /* 0x0007e2000c10192c */
[----:B------:R-:W-:Y:S01]  /*1e770*/  ISETP.GT.AND P6, PT, R0, 0xf0, P3 ;  /* 0x000000f00000780c */ /* 0x000fe20001fc4270 */
[-C--:B0-----:R-:W-:Y:S01]  /*1e780*/  FMUL R11, R154, R2.reuse ;  /* 0x000000029a0b7220 */ /* 0x081fe20000400000 */
[-C--:B-1----:R-:W-:Y:S01]  /*1e790*/  FMUL R13, R153, R2.reuse ;  /* 0x00000002990d7220 */ /* 0x082fe20000400000 */
[----:B------:R-:W-:Y:S01]  /*1e7a0*/  F2FP.TF32.F32.PACK_B R19, R19 ;  /* 0x00000013ff13723e */ /* 0x000fe200024050ff */
[----:B--2---:R-:W-:Y:S02]  /*1e7b0*/  FMUL R3, R23, R2 ;  /* 0x0000000217037220 */ /* 0x004fe40000400000 */
[----:B------:R-:W-:-:S02]  /*1e7c0*/  F2FP.TF32.F32.PACK_B R11, R11 ;  /* 0x0000000bff0b723e */ /* 0x000fc400024050ff */
[----:B------:R-:W-:Y:S02]  /*1e7d0*/  F2FP.TF32.F32.PACK_B R13, R13 ;  /* 0x0000000dff0d723e */ /* 0x000fe400024050ff */
[----:B------:R-:W-:Y:S01]  /*1e7e0*/  F2FP.TF32.F32.PACK_B R3, R3 ;  /* 0x00000003ff03723e */ /* 0x000fe200024050ff */
[----:B------:R0:W-:Y:S04]  /*1e7f0*/  @P0 STG.E desc[UR44][R6.64+0x3a0], R19 ;  /* 0x0003a01306000986 */ /* 0x0001e8000c10192c */
[----:B------:R1:W-:Y:S04]  /*1e800*/  @P5 STG.E desc[UR44][R6.64+0x3a4], R11 ;  /* 0x0003a40b06005986 */ /* 0x0003e8000c10192c */
[----:B------:R-:W-:Y:S01]  /*1e810*/  @P6 STG.E desc[UR44][R4.64+0x3c0], R13 ;  /* 0x0003c00d04006986 */ /* 0x000fe2000c10192c */
[----:B------:R-:W-:-:S03]  /*1e820*/  ISETP.GT.AND P6, PT, R0, 0xf0, P2 ;  /* 0x000000f00000780c */ /* 0x000fc600017c4270 */
[----:B------:R2:W-:Y:S01]  /*1e830*/  @P4 STG.E desc[UR44][R4.64+0x3c4], R3 ;  /* 0x0003c40304004986 */ /* 0x0005e2000c10192c */
[C---:B------:R-:W-:Y:S02]  /*1e840*/  ISETP.GT.AND P4, PT, R0.reuse, 0xf8, P3 ;  /* 0x000000f80000780c */ /* 0x040fe40001f84270 */
[C---:B------:R-:W-:Y:S02]  /*1e850*/  ISETP.GT.AND P3, PT, R0.reuse, 0xf9, P3 ;  /* 0x000000f90000780c */ /* 0x040fe40001f64270 */
[----:B------:R-:W-:Y:S01]  /*1e860*/  ISETP.GT.AND P5, PT, R0, 0xf1, P2 ;  /* 0x000000f10000780c */ /* 0x000fe200017a4270 */
[-C--:B---3--:R-:W-:Y:S01]  /*1e870*/  FMUL R9, R22, R2.reuse ;  /* 0x0000000216097220 */ /* 0x088fe20000400000 */
[-C--:B------:R-:W-:Y:S01]  /*1e880*/  FMUL R15, R21, R2.reuse ;  /* 0x00000002150f7220 */ /* 0x080fe20000400000 */
[-C--:B0-----:R-:W-:Y:S01]  /*1e890*/  FMUL R19, R20, R2.reuse ;  /* 0x0000000214137220 */ /* 0x081fe20000400000 */
[----:B------:R-:W-:Y:S01]  /*1e8a0*/  FMUL R21, R18, R2 ;  /* 0x0000000212157220 */ /* 0x000fe20000400000 */
[----:B------:R-:W-:Y:S01]  /*1e8b0*/  USHF.L.U32 UR12, UR8, 0x9, URZ ;  /* 0x00000009080c7899 */ /* 0x000fe2000800063f */
[----:B------:R-:W-:-:S02]  /*1e8c0*/  F2FP.TF32.F32.PACK_B R9, R9 ;  /* 0x00000009ff09723e */ /* 0x000fc400024050ff */
[----:B------:R-:W-:Y:S01]  /*1e8d0*/  F2FP.TF32.F32.PACK_B R15, R15 ;  /* 0x0000000fff0f723e */ /* 0x000fe200024050ff */
[----:B------:R-:W-:Y:S01]  /*1e8e0*/  USHF.L.U64.HI UR11, UR8, 0x9, UR9 ;  /* 0x00000009080b7899 */ /* 0x000fe20008010209 */
[----:B------:R-:W-:Y:S01]  /*1e8f0*/  F2FP.TF32.F32.PACK_B R19, R19 ;  /* 0x00000013ff13723e */ /* 0x000fe200024050ff */
[----:B-1----:R-:W-:Y:S01]  /*1e900*/  @P3 IMAD.MOV.U32 R11, RZ, RZ, R5 ;  /* 0x000000ffff0b3224 */ /* 0x002fe200078e0005 */
[----:B------:R-:W-:Y:S01]  /*1e910*/  F2FP.TF32.F32.PACK_B R21, R21 ;  /* 0x00000015ff15723e */ /* 0x000fe200024050ff */
[----:B------:R0:W-:Y:S01]  /*1e920*/  @P6 STG.E desc[UR44][R6.64+0x3c0], R9 ;  /* 0x0003c00906006986 */ /* 0x0001e2000c10192c */
[----:B------:R-:W-:Y:S01]  /*1e930*/  @P3 MOV R10, R4 ;  /* 0x00000004000a3202 */ /* 0x000fe20000000f00 */
[----:B--2---:R-:W-:Y:S02]  /*1e940*/  IMAD.U32 R3, RZ, RZ, UR12 ;  /* 0x0000000cff037e24 */ /* 0x004fe4000f8e00ff */
[----:B------:R-:W-:Y:S01]  /*1e950*/  @P5 STG.E desc[UR44][R6.64+0x3c4], R15 ;  /* 0x0003c40f06005986 */ /* 0x000fe2000c10192c */
[----:B------:R-:W-:-:S03]  /*1e960*/  ISETP.GT.AND P1, PT, R158, 0x80, PT ;  /* 0x000000809e00780c */ /* 0x000fc60003f24270 */
[----:B------:R1:W-:Y:S01]  /*1e970*/  @P4 STG.E desc[UR44][R4.64+0x3e0], R19 ;  /* 0x0003e01304004986 */ /* 0x0003e2000c10192c */
[C---:B------:R-:W-:Y:S02]  /*1e980*/  ISETP.GT.AND P4, PT, R0.reuse, 0xf8, P2 ;  /* 0x000000f80000780c */ /* 0x040fe40001784270 */
[----:B------:R-:W-:Y:S01]  /*1e990*/  ISETP.GT.AND P2, PT, R0, 0xf9, P2 ;  /* 0x000000f90000780c */ /* 0x000fe20001744270 */
[----:B------:R2:W-:Y:S01]  /*1e9a0*/  @P3 STG.E desc[UR44][R10.64+0x3e4], R21 ;  /* 0x0003e4150a003986 */ /* 0x0005e2000c10192c */
[----:B0-----:R-:W-:Y:S01]  /*1e9b0*/  IMAD.U32 R9, RZ, RZ, UR11 ;  /* 0x0000000bff097e24 */ /* 0x001fe2000f8e00ff */
[----:B------:R-:W-:Y:S01]  /*1e9c0*/  IADD3 R8, P3, P6, R4, UR5, R3 ;  /* 0x0000000504087c10 */ /* 0x000fe2000fe7e003 */
[-C--:B------:R-:W-:Y:S01]  /*1e9d0*/  FMUL R23, R14, R2.reuse ;  /* 0x000000020e177220 */ /* 0x080fe20000400000 */
[-C--:B------:R-:W-:Y:S01]  /*1e9e0*/  FMUL R13, R12, R2.reuse ;  /* 0x000000020c0d7220 */ /* 0x080fe20000400000 */
[----:B------:R-:W-:Y:S02]  /*1e9f0*/  ISETP.GT.AND P5, PT, R0, RZ, P1 ;  /* 0x000000ff0000720c */ /* 0x000fe40000fa4270 */
[----:B------:R-:W-:Y:S01]  /*1ea00*/  IADD3.X R9, R5, UR4, R9, P3, P6 ;  /* 0x0000000405097c10 */ /* 0x000fe20009fec409 */
[----:B------:R-:W-:Y:S01]  /*1ea10*/  FMUL R3, R24, R2 ;  /* 0x0000000218037220 */ /* 0x000fe20000400000 */
[----:B------:R-:W-:-:S02]  /*1ea20*/  ISETP.GT.AND P3, PT, R0, 0x1, P1 ;  /* 0x000000010000780c */ /* 0x000fc40000f64270 */
[----:B------:R-:W-:Y:S01]  /*1ea30*/  F2FP.TF32.F32.PACK_B R23, R23 ;  /* 0x00000017ff17723e */ /* 0x000fe200024050ff */
[----:B------:R-:W-:Y:S01]  /*1ea40*/  FMUL R25, R25, R2 ;  /* 0x0000000219197220 */ /* 0x000fe20000400000 */
[----:B-1----:R-:W-:Y:S02]  /*1ea50*/  IADD3 R4, P6, R4, UR12, RZ ;  /* 0x0000000c04047c10 */ /* 0x002fe4000ffde0ff */
[----:B------:R-:W-:Y:S02]  /*1ea60*/  F2FP.TF32.F32.PACK_B R13, R13 ;  /* 0x0000000dff0d723e */ /* 0x000fe400024050ff */
[----:B------:R-:W-:Y:S01]  /*1ea70*/  ISETP.GT.AND P0, PT, R158, 0x88, PT ;  /* 0x000000889e00780c */ /* 0x000fe20003f04270 */
[----:B------:R-:W-:Y:S01]  /*1ea80*/  @P4 STG.E desc[UR44][R6.64+0x3e0], R23 ;  /* 0x0003e01706004986 */ /* 0x000fe2000c10192c */
[----:B------:R-:W-:Y:S02]  /*1ea90*/  IADD3.X R5, R5, UR11, RZ, P6, !PT ;  /* 0x0000000b05057c10 */ /* 0x000fe4000b7fe4ff */
[----:B------:R-:W-:Y:S01]  /*1eaa0*/  F2FP.TF32.F32.PACK_B R3, R3 ;  /* 0x00000003ff03723e */ /* 0x000fe200024050ff */
[----:B------:R-:W-:Y:S01]  /*1eab0*/  @P2 STG.E desc[UR44][R6.64+0x3e4], R13 ;  /* 0x0003e40d06002986 */ /* 0x000fe2000c10192c */
[----:B------:R-:W-:-:S02]  /*1eac0*/  F2FP.TF32.F32.PACK_B R25, R25 ;  /* 0x00000019ff19723e */ /* 0x000fc400024050ff */
[----:B------:R-:W-:Y:S01]  /*1ead0*/  ISETP.GT.AND P2, PT, R0, RZ, P0 ;  /* 0x000000ff0000720c */ /* 0x000fe20000744270 */
[----:B------:R0:W-:Y:S01]  /*1eae0*/  @P5 STG.E desc[UR44][R4.64], R3 ;  /* 0x0000000304005986 */ /* 0x0001e2000c10192c */
[-C--:B------:R-:W-:Y:S01]  /*1eaf0*/  FMUL R15, R26, R2.reuse ;  /* 0x000000021a0f7220 */ /* 0x080fe20000400000 */
[----:B------:R-:W-:Y:S02]  /*1eb00*/  ISETP.GT.AND P4, PT, R0, 0x1, P0 ;  /* 0x000000010000780c */ /* 0x000fe40000784270 */
[----:B--2---:R-:W-:Y:S01]  /*1eb10*/  IADD3 R10, P5, R4, UR5, RZ ;  /* 0x00000005040a7c10 */ /* 0x004fe2000ffbe0ff */
[----:B------:R-:W-:Y:S01]  /*1eb20*/  @P3 STG.E desc[UR44][R4.64+0x4], R25 ;  /* 0x0000041904003986 */ /* 0x000fe2000c10192c */
[----:B------:R-:W-:Y:S01]  /*1eb30*/  ISETP.GT.AND P3, PT, R0, 0x8, P1 ;  /* 0x000000080000780c */ /* 0x000fe20000f64270 */
[-C--:B------:R-:W-:Y:S01]  /*1eb40*/  FMUL R27, R27, R2.reuse ;  /* 0x000000021b1b7220 */ /* 0x080fe20000400000 */
[----:B------:R-:W-:Y:S02]  /*1eb50*/  F2FP.TF32.F32.PACK_B R15, R15 ;  /* 0x0000000fff0f723e */ /* 0x000fe400024050ff */
[----:B------:R-:W-:Y:S01]  /*1eb60*/  IADD3.X R11, R5, UR4, RZ, P5, !PT ;  /* 0x00000004050b7c10 */ /* 0x000fe2000affe4ff */
[----:B0-----:R-:W-:Y:S01]  /*1eb70*/  FMUL R3, R28, R2 ;  /* 0x000000021c037220 */ /* 0x001fe20000400000 */
[----:B------:R-:W-:-:S02]  /*1eb80*/  F2FP.TF32.F32.PACK_B R27, R27 ;  /* 0x0000001bff1b723e */ /* 0x000fc400024050ff */
[C---:B------:R-:W-:Y:S01]  /*1eb90*/  ISETP.GT.AND P5, PT, R0.reuse, 0x9, P1 ;  /* 0x000000090000780c */ /* 0x040fe20000fa4270 */
[----:B------:R-:W-:Y:S01]  /*1eba0*/  @P2 STG.E desc[UR44][R10.64], R15 ;  /* 0x0000000f0a002986 */ /* 0x000fe2000c10192c */
[----:B------:R-:W-:Y:S02]  /*1ebb0*/  F2FP.TF32.F32.PACK_B R3, R3 ;  /* 0x00000003ff03723e */ /* 0x000fe400024050ff */
[----:B------:R-:W-:Y:S01]  /*1ebc0*/  ISETP.GT.AND P2, PT, R0, 0x8, P0 ;  /* 0x000000080000780c */ /* 0x000fe20000744270 */
[-C--:B------:R-:W-:Y:S01]  /*1ebd0*/  FMUL R29, R29, R2.reuse ;  /* 0x000000021d1d7220 */ /* 0x080fe20000400000 */
[----:B------:R0:W-:Y:S01]  /*1ebe0*/  @P4 STG.E desc[UR44][R10.64+0x4], R27 ;  /* 0x0000041b0a004986 */ /* 0x0001e2000c10192c */
[----:B------:R-:W-:Y:S01]  /*1ebf0*/  FMUL R13, R30, R2 ;  /* 0x000000021e0d7220 */ /* 0x000fe20000400000 */
[----:B------:R-:W-:Y:S02]  /*1ec00*/  IADD3 R6, P4, R4, UR5, RZ ;  /* 0x0000000504067c10 */ /* 0x000fe4000ff9e0ff */
[----:B------:R1:W-:Y:S01]  /*1ec10*/  @P3 STG.E desc[UR44][R4.64+0x20], R3 ;  /* 0x0000200304003986 */ /* 0x0003e2000c10192c */
[----:B------:R-:W-:-:S02]  /*1ec20*/  ISETP.GT.AND P3, PT, R0, 0x9, P0 ;  /* 0x000000090000780c */ /* 0x000fc40000764270 */
[----:B------:R-:W-:Y:S01]  /*1ec30*/  F2FP.TF32.F32.PACK_B R29, R29 ;  /* 0x0000001dff1d723e */ /* 0x000fe200024050ff */
[----:B------:R-:W-:Y:S01]  /*1ec40*/  FMUL R31, R31, R2 ;  /* 0x000000021f1f7220 */ /* 0x000fe20000400000 */
[----:B------:R-:W-:Y:S02]  /*1ec50*/  F2FP.TF32.F32.PACK_B R13, R13 ;  /* 0x0000000dff0d723e */ /* 0x000fe400024050ff */
[----:B------:R-:W-:Y:S01]  /*1ec60*/  IADD3.X R7, R5, UR4, RZ, P4, !PT ;  /* 0x0000000405077c10 */ /* 0x000fe2000a7fe4ff */
[----:B------:R-:W-:Y:S01]  /*1ec70*/  @P5 STG.E desc[UR44][R4.64+0x24], R29 ;  /* 0x0000241d04005986 */ /* 0x000fe2000c10192c */
[----:B------:R-:W-:-:S03]  /*1ec80*/  F2FP.TF32.F32.PACK_B R31, R31 ;  /* 0x0000001fff1f723e */ /* 0x000fc600024050ff */
[----:B------:R2:W-:Y:S01]  /*1ec90*/  @P2 STG.E desc[UR44][R6.64+0x20], R13 ;  /* 0x0000200d06002986 */ /* 0x0005e2000c10192c */
[C---:B------:R-:W-:Y:S02]  /*1eca0*/  ISETP.GT.AND P2, PT, R0.reuse, 0x10, P0 ;  /* 0x000000100000780c */ /* 0x040fe40000744270 */
[C---:B------:R-:W-:Y:S01]  /*1ecb0*/  ISETP.GT.AND P4, PT, R0.reuse, 0x10, P1 ;  /* 0x000000100000780c */ /* 0x040fe20000f84270 */
[----:B------:R-:W-:Y:S01]  /*1ecc0*/  @P3 STG.E desc[UR44][R8.64+0x24], R31 ;  /* 0x0000241f08003986 */ /* 0x000fe2000c10192c */
[----:B------:R-:W-:Y:S01]  /*1ecd0*/  ISETP.GT.AND P5, PT, R0, 0x11, P1 ;  /* 0x000000110000780c */ /* 0x000fe20000fa4270 */
[-C--:B0-----:R-:W-:Y:S01]  /*1ece0*/  FMUL R11, R32, R2.reuse ;  /* 0x00000002200b7220 */ /* 0x081fe20000400000 */
[----:B------:R-:W-:Y:S01]  /*1ecf0*/  ISETP.GT.AND P3, PT, R0, 0x11, P0 ;  /* 0x000000110000780c */ /* 0x000fe20000764270 */
[-C--:B------:R-:W-:Y:S01]  /*1ed00*/  FMUL R33, R33, R2.reuse ;  /* 0x0000000221217220 */ /* 0x080fe20000400000 */
[----:B-1----:R-:W-:Y:S02]  /*1ed10*/  FMUL R3, R34, R2 ;  /* 0x0000000222037220 */ /* 0x002fe40000400000 */
[----:B------:R-:W-:-:S02]  /*1ed20*/  F2FP.TF32.F32.PACK_B R11, R11 ;  /* 0x0000000bff0b723e */ /* 0x000fc400024050ff */
[----:B------:R-:W-:Y:S01]  /*1ed30*/  F2FP.TF32.F32.PACK_B R33, R33 ;  /* 0x00000021ff21723e */ /* 0x000fe200024050ff */
[----:B--2---:R-:W-:Y:S01]  /*1ed40*/  @P2 IMAD.MOV.U32 R6, RZ, RZ, R8 ;  /* 0x000000ffff062224 */ /* 0x004fe200078e0008 */
[----:B------:R-:W-:Y:S01]  /*1ed50*/  F2FP.TF32.F32.PACK_B R3, R3 ;  /* 0x00000003ff03723e */ /* 0x000fe200024050ff */
[----:B------:R-:W-:Y:S01]  /*1ed60*/  FMUL R35, R35, R2 ;  /* 0x0000000223237220 */ /* 0x000fe20000400000 */
[----:B------:R-:W-:Y:S01]  /*1ed70*/  @P2 MOV R7, R9 ;  /* 0x0000000900072202 */ /* 0x000fe20000000f00 */
[----:B------:R-:W-:Y:S04]  /*1ed80*/  @P4 STG.E desc[UR44][R4.64+0x40], R11 ;  /* 0x0000400b04004986 */ /* 0x000fe8000c10192c */
[----:B------:R-:W-:Y:S01]  /*1ed90*/  @P5 STG.E desc[UR44][R4.64+0x44], R33 ;  /* 0x0000442104005986 */ /* 0x000fe2000c10192c */
[----:B------:R-:W-:-:S03]  /*1eda0*/  F2FP.TF32.F32.PACK_B R35, R35 ;  /* 0x00000023ff23723e */ /* 0x000fc600024050ff */
[----:B------:R0:W-:Y:S01]  /*1edb0*/  @P2 STG.E desc[UR44][R6.64+0x40], R3 ;  /* 0x0000400306002986 */ /* 0x0001e2000c10192c */
[C---:B------:R-:W-:Y:S02]  /*1edc0*/  ISETP.GT.AND P2, PT, R0.reuse, 0x18, P0 ;  /* 0x000000180000780c */ /* 0x040fe40000744270 */
[C---:B------:R-:W-:Y:S02]  /*1edd0*/  ISETP.GT.AND P4, PT, R0.reuse, 0x18, P1 ;  /* 0x000000180000780c */ /* 0x040fe40000f84270 */
[----:B------:R-:W-:Y:S01]  /*1ede0*/  ISETP.GT.AND P5, PT, R0, 0x19, P1 ;  /* 0x000000190000780c */ /* 0x000fe20000fa4270 */
[----:B0-----:R-:W-:Y:S02]  /*1edf0*/  @P3 IMAD.MOV.U32 R6, RZ, RZ, R8 ;  /* 0x000000ffff063224 */ /* 0x001fe400078e0008 */
[----:B------:R-:W-:Y:S02]  /*1ee00*/  @P3 IMAD.MOV.U32 R7, RZ, RZ, R9 ;  /* 0x000000ffff073224 */ /* 0x000fe400078e0009 */
[-C--:B------:R-:W-:Y:S01]  /*1ee10*/  FMUL R13, R36, R2.reuse ;  /* 0x00000002240d7220 */ /* 0x080fe20000400000 */
[----:B------:R-:W-:-:S02]  /*1ee20*/  FMUL R37, R37, R2 ;  /* 0x0000000225257220 */ /* 0x000fc40000400000 */
[----:B------:R0:W-:Y:S01]  /*1ee30*/  @P3 STG.E desc[UR44][R6.64+0x44], R35 ;  /* 0x0000442306003986 */ /* 0x0001e2000c10192c */
[----:B------:R-:W-:Y:S01]  /*1ee40*/  ISETP.GT.AND P3, PT, R0, 0x19, P0 ;  /* 0x000000190000780c */ /* 0x000fe20000764270 */
[-C--:B------:R-:W-:Y:S01]  /*1ee50*/  FMUL R11, R38, R2.reuse ;  /* 0x00000002260b7220 */ /* 0x080fe20000400000 */
[----:B------:R-:W-:Y:S02]  /*1ee60*/  F2FP.TF32.F32.PACK_B R13, R13 ;  /* 0x0000000dff0d723e */ /* 0x000fe400024050ff */
[----:B------:R-:W-:Y:S01]  /*1ee70*/  F2FP.TF32.F32.PACK_B R37, R37 ;  /* 0x00000025ff25723e */ /* 0x000fe200024050ff */
[----:B------:R-:W-:Y:S01]  /*1ee80*/  FMUL R39, R39, R2 ;  /* 0x0000000227277220 */ /* 0x000fe20000400000 */
[----:B------:R-:W-:Y:S01]  /*1ee90*/  F2FP.TF32.F32.PACK_B R11, R11 ;  /* 0x0000000bff0b723e */ /* 0x000fe200024050ff */
[----:B------:R-:W-:Y:S01]  /*1eea0*/  @P4 STG.E desc[UR44][R4.64+0x60], R13 ;  /* 0x0000600d04004986 */ /* 0x000fe2000c10192c */
[----:B0-----:R-:W-:Y:S01]  /*1eeb0*/  @P2 IMAD.MOV.U32 R6, RZ, RZ, R8 ;  /* 0x000000ffff062224 */ /* 0x001fe200078e0008 */
[----:B------:R-:W-:-:S02]  /*1eec0*/  @P2 MOV R7, R9 ;  /* 0x0000000900072202 */ /* 0x000fc40000000f00 */
        /* <DEDUP_REMOVED lines=406> */
[-C--:B------:R-:W-:Y:S01]  /*20830*/  FMUL R13, R120, R2.reuse ;  /* 0x00000002780d7220 */ /* 0x080fe20000400000 */
[----:B0-----:R-:W-:Y:S02]  /*20840*/  @P3 IMAD.MOV.U32 R6, RZ, RZ, R8 ;  /* 0x000000ffff063224 */ /* 0x001fe400078e0008 */
[----:B------:R-:W-:Y:S02]  /*20850*/  @P3 IMAD.MOV.U32 R7, RZ, RZ, R9 ;  /* 0x000000ffff073224 */ /* 0x000fe400078e0009 */
[-C--:B------:R-:W-:Y:S01]  /*20860*/  FMUL R121, R121, R2.reuse ;  /* 0x0000000279797220 */ /* 0x080fe20000400000 */
[----:B------:R-:W-:-:S02]  /*20870*/  FMUL R11, R122, R2 ;  /* 0x000000027a0b7220 */ /* 0x000fc40000400000 */
[----:B------:R0:W-:Y:S01]  /*20880*/  @P3 STG.E desc[UR44][R6.64+0x2e4], R119 ;  /* 0x0002e47706003986 */ /* 0x0001e2000c10192c */
[----:B------:R-:W-:Y:S02]  /*20890*/  ISETP.GT.AND P3, PT, R0, 0xc1, P0 ;  /* 0x000000c10000780c */ /* 0x000fe40000764270 */
        /* <DEDUP_REMOVED lines=8> */
[----:B------:R-:W-:Y:S01]  /*20920*/  ISETP.GT.AND P4, PT, R0, 0xc8, P1 ;  /* 0x000000c80000780c */ /* 0x000fe20000f84270 */
[-C--:B------:R-:W-:Y:S01]  /*20930*/  FMUL R3, R124, R2.reuse ;  /* 0x000000027c037220 */ /* 0x080fe20000400000 */
[----:B------:R-:W-:Y:S01]  /*20940*/  F2FP.TF32.F32.PACK_B R123, R123 ;  /* 0x0000007bff7b723e */ /* 0x000fe200024050ff */
[----:B------:R0:W-:Y:S01]  /*20950*/  @P2 STG.E desc[UR44][R6.64+0x300], R11 ;  /* 0x0003000b06002986 */ /* 0x0001e2000c10192c */
[C---:B------:R-:W-:Y:S02]  /*20960*/  ISETP.GT.AND P2, PT, R0.reuse, 0xc8, P0 ;  /* 0x000000c80000780c */ /* 0x040fe40000744270 */
[----:B------:R-:W-:Y:S01]  /*20970*/  ISETP.GT.AND P5, PT, R0, 0xc9, P1 ;  /* 0x000000c90000780c */ /* 0x000fe20000fa4270 */
[----:B------:R-:W-:Y:S01]  /*20980*/  FMUL R125, R125, R2 ;  /* 0x000000027d7d7220 */ /* 0x000fe20000400000 */
[----:B------:R-:W-:Y:S01]  /*20990*/  F2FP.TF32.F32.PACK_B R3, R3 ;  /* 0x00000003ff03723e */ /* 0x000fe200024050ff */
[----:B0-----:R-:W-:-:S02]  /*209a0*/  @P3 IMAD.MOV.U32 R6, RZ, RZ, R8 ;  /* 0x000000ffff063224 */ /* 0x001fc400078e0008 */
[----:B------:R-:W-:Y:S02]  /*209b0*/  @P3 IMAD.MOV.U32 R7, RZ, RZ, R9 ;  /* 0x000000ffff073224 */ /* 0x000fe400078e0009 */
[----:B------:R-:W-:-:S03]  /*209c0*/  FMUL R13, R126, R2 ;  /* 0x000000027e0d7220 */ /* 0x000fc60000400000 */
[----:B------:R0:W-:Y:S01]  /*209d0*/  @P3 STG.E desc[UR44][R6.64+0x304], R123 ;  /* 0x0003047b06003986 */ /* 0x0001e2000c10192c */
[C---:B------:R-:W-:Y:S02]  /*209e0*/  ISETP.GT.AND P3, PT, R0.reuse, 0xc9, P0 ;  /* 0x000000c90000780c */ /* 0x040fe40000764270 */
[----:B------:R-:W-:Y:S01]  /*209f0*/  F2FP.TF32.F32.PACK_B R125, R125 ;  /* 0x0000007dff7d723e */ /* 0x000fe200024050ff */
[----:B------:R-:W-:Y:S01]  /*20a00*/  @P4 STG.E desc[UR44][R4.64+0x320], R3 ;  /* 0x0003200304004986 */ /* 0x000fe2000c10192c */
[----:B------:R-:W-:Y:S01]  /*20a10*/  ISETP.GT.AND P4, PT, R0, 0xd0, P1 ;  /* 0x000000d00000780c */ /* 0x000fe20000f84270 */
[-C--:B------:R-:W-:Y:S01]  /*20a20*/  FMUL R127, R127, R2.reuse ;  /* 0x000000027f7f7220 */ /* 0x080fe20000400000 */
[----:B------:R-:W-:Y:S01]  /*20a30*/  F2FP.TF32.F32.PACK_B R13, R13 ;  /* 0x0000000dff0d723e */ /* 0x000fe200024050ff */
[----:B------:R-:W-:Y:S01]  /*20a40*/  FMUL R11, R128, R2 ;  /* 0x00000002800b7220 */ /* 0x000fe20000400000 */
[----:B0-----:R-:W-:Y:S01]  /*20a50*/  @P2 IMAD.MOV.U32 R6, RZ, RZ, R8 ;  /* 0x000000ffff062224 */ /* 0x001fe200078e0008 */
[----:B------:R-:W-:Y:S01]  /*20a60*/  @P2 MOV R7, R9 ;  /* 0x0000000900072202 */ /* 0x000fe20000000f00 */
[----:B------:R-:W-:Y:S01]  /*20a70*/  @P5 STG.E desc[UR44][R4.64+0x324], R125 ;  /* 0x0003247d04005986 */ /* 0x000fe2000c10192c */
[----:B------:R-:W-:-:S02]  /*20a80*/  ISETP.GT.AND P5, PT, R0, 0xd1, P1 ;  /* 0x000000d10000780c */ /* 0x000fc40000fa4270 */
[----:B------:R-:W-:Y:S01]  /*20a90*/  F2FP.TF32.F32.PACK_B R127, R127 ;  /* 0x0000007fff7f723e */ /* 0x000fe200024050ff */
[----:B------:R0:W-:Y:S01]  /*20aa0*/  @P2 STG.E desc[UR44][R6.64+0x320], R13 ;  /* 0x0003200d06002986 */ /* 0x0001e2000c10192c */
[----:B------:R-:W-:Y:S02]  /*20ab0*/  F2FP.TF32.F32.PACK_B R11, R11 ;  /* 0x0000000bff0b723e */ /* 0x000fe400024050ff */
[----:B------:R-:W-:Y:S01]  /*20ac0*/  ISETP.GT.AND P2, PT, R0, 0xd0, P0 ;  /* 0x000000d00000780c */ /* 0x000fe20000744270 */
[----:B------:R-:W-:Y:S01]  /*20ad0*/  FMUL R129, R129, R2 ;  /* 0x0000000281817220 */ /* 0x000fe20000400000 */
[----:B0-----:R-:W-:Y:S02]  /*20ae0*/  @P3 IMAD.MOV.U32 R6, RZ, RZ, R8 ;  /* 0x000000ffff063224 */ /* 0x001fe400078e0008 */
[----:B------:R-:W-:Y:S02]  /*20af0*/  @P3 IMAD.MOV.U32 R7, RZ, RZ, R9 ;  /* 0x000000ffff073224 */ /* 0x000fe400078e0009 */
[----:B------:R-:W-:-:S03]  /*20b00*/  F2FP.TF32.F32.PACK_B R129, R129 ;  /* 0x00000081ff81723e */ /* 0x000fc600024050ff */
[----:B------:R0:W-:Y:S01]  /*20b10*/  @P3 STG.E desc[UR44][R6.64+0x324], R127 ;  /* 0x0003247f06003986 */ /* 0x0001e2000c10192c */
[----:B------:R-:W-:-:S03]  /*20b20*/  FMUL R3, R130, R2 ;  /* 0x0000000282037220 */ /* 0x000fc60000400000 */
[----:B------:R1:W-:Y:S01]  /*20b30*/  @P4 STG.E desc[UR44][R4.64+0x340], R11 ;  /* 0x0003400b04004986 */ /* 0x0003e2000c10192c */
[C---:B------:R-:W-:Y:S02]  /*20b40*/  ISETP.GT.AND P4, PT, R0.reuse, 0xd1, P0 ;  /* 0x000000d10000780c */ /* 0x040fe40000784270 */
[C---:B------:R-:W-:Y:S01]  /*20b50*/  ISETP.GT.AND P3, PT, R0.reuse, 0xd8, P0 ;  /* 0x000000d80000780c */ /* 0x040fe20000764270 */
[----:B------:R-:W-:Y:S01]  /*20b60*/  @P5 STG.E desc[UR44][R4.64+0x344], R129 ;  /* 0x0003448104005986 */ /* 0x000fe2000c10192c */
[----:B------:R-:W-:Y:S01]  /*20b70*/  ISETP.GT.AND P5, PT, R0, 0xd8, P1 ;  /* 0x000000d80000780c */ /* 0x000fe20000fa4270 */
[-C--:B------:R-:W-:Y:S01]  /*20b80*/  FMUL R131, R131, R2.reuse ;  /* 0x0000000283837220 */ /* 0x080fe20000400000 */
[----:B------:R-:W-:Y:S01]  /*20b90*/  F2FP.TF32.F32.PACK_B R3, R3 ;  /* 0x00000003ff03723e */ /* 0x000fe200024050ff */
[----:B0-----:R-:W-:Y:S01]  /*20ba0*/  @P2 IMAD.MOV.U32 R6, RZ, RZ, R8 ;  /* 0x000000ffff062224 */ /* 0x001fe200078e0008 */
[----:B------:R-:W-:Y:S01]  /*20bb0*/  @P2 MOV R7, R9 ;  /* 0x0000000900072202 */ /* 0x000fe20000000f00 */
[-C--:B------:R-:W-:Y:S01]  /*20bc0*/  FMUL R13, R132, R2.reuse ;  /* 0x00000002840d7220 */ /* 0x080fe20000400000 */
[----:B------:R-:W-:Y:S01]  /*20bd0*/  ISETP.GT.AND P6, PT, R0, 0xd9, P1 ;  /* 0x000000d90000780c */ /* 0x000fe20000fc4270 */
[-C--:B------:R-:W-:Y:S01]  /*20be0*/  FMUL R133, R133, R2.reuse ;  /* 0x0000000285857220 */ /* 0x080fe20000400000 */
[----:B------:R-:W-:Y:S01]  /*20bf0*/  F2FP.TF32.F32.PACK_B R131, R131 ;  /* 0x00000083ff83723e */ /* 0x000fe200024050ff */
[----:B------:R0:W-:Y:S01]  /*20c00*/  @P2 STG.E desc[UR44][R6.64+0x340], R3 ;  /* 0x0003400306002986 */ /* 0x0001e2000c10192c */
[----:B-1----:R-:W-:Y:S01]  /*20c10*/  FMUL R11, R134, R2 ;  /* 0x00000002860b7220 */ /* 0x002fe20000400000 */
[----:B------:R-:W-:-:S02]  /*20c20*/  F2FP.TF32.F32.PACK_B R13, R13 ;  /* 0x0000000dff0d723e */ /* 0x000fc400024050ff */
[----:B------:R-:W-:Y:S02]  /*20c30*/  ISETP.GT.AND P2, PT, R0, 0xd9, P0 ;  /* 0x000000d90000780c */ /* 0x000fe40000744270 */
[----:B------:R-:W-:Y:S01]  /*20c40*/  F2FP.TF32.F32.PACK_B R133, R133 ;  /* 0x00000085ff85723e */ /* 0x000fe200024050ff */
[----:B0-----:R-:W-:Y:S02]  /*20c50*/  @P4 IMAD.MOV.U32 R6, RZ, RZ, R8 ;  /* 0x000000ffff064224 */ /* 0x001fe400078e0008 */
[----:B------:R-:W-:Y:S01]  /*20c60*/  @P4 IMAD.MOV.U32 R7, RZ, RZ, R9 ;  /* 0x000000ffff074224 */ /* 0x000fe200078e0009 */
[----:B------:R-:W-:-:S04]  /*20c70*/  F2FP.TF32.F32.PACK_B R11, R11 ;  /* 0x0000000bff0b723e */ /* 0x000fc800024050ff */
[----:B------:R0:W-:Y:S01]  /*20c80*/  @P4 STG.E desc[UR44][R6.64+0x344], R131 ;  /* 0x0003448306004986 */ /* 0x0001e2000c10192c */
[----:B------:R-:W-:-:S03]  /*20c90*/  FMUL R135, R135, R2 ;  /* 0x0000000287877220 */ /* 0x000fc60000400000 */
[----:B------:R1:W-:Y:S01]  /*20ca0*/  @P5 STG.E desc[UR44][R4.64+0x360], R13 ;  /* 0x0003600d04005986 */ /* 0x0003e2000c10192c */
[----:B------:R-:W-:-:S03]  /*20cb0*/  ISETP.GT.AND P5, PT, R0, 0xe0, P0 ;  /* 0x000000e00000780c */ /* 0x000fc600007a4270 */
[----:B------:R-:W-:Y:S01]  /*20cc0*/  @P6 STG.E desc[UR44][R4.64+0x364], R133 ;  /* 0x0003648504006986 */ /* 0x000fe2000c10192c */
[----:B0-----:R-:W-:Y:S01]  /*20cd0*/  @P3 IMAD.MOV.U32 R6, RZ, RZ, R8 ;  /* 0x000000ffff063224 */ /* 0x001fe200078e0008 */
[----:B------:R-:W-:Y:S02]  /*20ce0*/  @P3 MOV R7, R9 ;  /* 0x0000000900073202 */ /* 0x000fe40000000f00 */
[----:B------:R-:W-:-:S03]  /*20cf0*/  ISETP.GT.AND P4, PT, R0, 0xe1, P1 ;  /* 0x000000e10000780c */ /* 0x000fc60000f84270 */
[----:B------:R0:W-:Y:S01]  /*20d00*/  @P3 STG.E desc[UR44][R6.64+0x360], R11 ;  /* 0x0003600b06003986 */ /* 0x0001e2000c10192c */
[----:B------:R-:W-:Y:S01]  /*20d10*/  ISETP.GT.AND P3, PT, R0, 0xe0, P1 ;  /* 0x000000e00000780c */ /* 0x000fe20000f64270 */
[-C--:B------:R-:W-:Y:S01]  /*20d20*/  FMUL R3, R136, R2.reuse ;  /* 0x0000000288037220 */ /* 0x080fe20000400000 */
[----:B------:R-:W-:Y:S01]  /*20d30*/  ISETP.GT.AND P6, PT, R0, 0xe1, P0 ;  /* 0x000000e10000780c */ /* 0x000fe200007c4270 */
[-C--:B------:R-:W-:Y:S01]  /*20d40*/  FMUL R137, R137, R2.reuse ;  /* 0x0000000289897220 */ /* 0x080fe20000400000 */
[----:B------:R-:W-:Y:S01]  /*20d50*/  F2FP.TF32.F32.PACK_B R135, R135 ;  /* 0x00000087ff87723e */ /* 0x000fe200024050ff */
[-C--:B-1----:R-:W-:Y:S01]  /*20d60*/  FMUL R13, R138, R2.reuse ;  /* 0x000000028a0d7220 */ /* 0x082fe20000400000 */
[----:B------:R-:W-:Y:S01]  /*20d70*/  F2FP.TF32.F32.PACK_B R3, R3 ;  /* 0x00000003ff03723e */ /* 0x000fe200024050ff */
[----:B0-----:R-:W-:Y:S02]  /*20d80*/  @P2 IMAD.MOV.U32 R6, RZ, RZ, R8 ;  /* 0x000000ffff062224 */ /* 0x001fe400078e0008 */
[----:B------:R-:W-:Y:S01]  /*20d90*/  @P2 IMAD.MOV.U32 R7, RZ, RZ, R9 ;  /* 0x000000ffff072224 */ /* 0x000fe200078e0009 */
[----:B------:R-:W-:Y:S01]  /*20da0*/  F2FP.TF32.F32.PACK_B R137, R137 ;  /* 0x00000089ff89723e */ /* 0x000fe200024050ff */
[----:B------:R-:W-:Y:S01]  /*20db0*/  FMUL R139, R139, R2 ;  /* 0x000000028b8b7220 */ /* 0x000fe20000400000 */
[----:B------:R-:W-:-:S02]  /*20dc0*/  F2FP.TF32.F32.PACK_B R13, R13 ;  /* 0x0000000dff0d723e */ /* 0x000fc400024050ff */
[----:B------:R0:W-:Y:S02]  /*20dd0*/  @P2 STG.E desc[UR44][R6.64+0x364], R135 ;  /* 0x0003648706002986 */ /* 0x0001e4000c10192c */
[----:B------:R-:W-:Y:S02]  /*20de0*/  F2FP.TF32.F32.PACK_B R139, R139 ;  /* 0x0000008bff8b723e */ /* 0x000fe400024050ff */
[----:B------:R-:W-:Y:S04]  /*20df0*/  @P3 STG.E desc[UR44][R4.64+0x380], R3 ;  /* 0x0003800304003986 */ /* 0x000fe8000c10192c */
[----:B------:R-:W-:Y:S01]  /*20e00*/  @P4 STG.E desc[UR44][R4.64+0x384], R137 ;  /* 0x0003848904004986 */ /* 0x000fe2000c10192c */
[----:B0-----:R-:W-:Y:S01]  /*20e10*/  @P5 IMAD.MOV.U32 R6, RZ, RZ, R8 ;  /* 0x000000ffff065224 */ /* 0x001fe200078e0008 */
[----:B------:R-:W-:-:S05]  /*20e20*/  @P5 MOV R7, R9 ;  /* 0x0000000900075202 */ /* 0x000fca0000000f00 */
[----:B------:R0:W-:Y:S01]  /*20e30*/  @P5 STG.E desc[UR44][R6.64+0x380], R13 ;  /* 0x0003800d06005986 */ /* 0x0001e2000c10192c */
[C---:B------:R-:W-:Y:S02]  /*20e40*/  ISETP.GT.AND P5, PT, R0.reuse, 0xe8, P0 ;  /* 0x000000e80000780c */ /* 0x040fe400007a4270 */
[C---:B------:R-:W-:Y:S01]  /*20e50*/  ISETP.GT.AND P2, PT, R0.reuse, 0xe8, P1 ;  /* 0x000000e80000780c */ /* 0x040fe20000f44270 */
[----:B0-----:R-:W-:Y:S02]  /*20e60*/  @P6 IMAD.MOV.U32 R6, RZ, RZ, R8 ;  /* 0x000000ffff066224 */ /* 0x001fe400078e0008 */
[----:B------:R-:W-:Y:S01]  /*20e70*/  @P6 IMAD.MOV.U32 R7, RZ, RZ, R9 ;  /* 0x000000ffff076224 */ /* 0x000fe200078e0009 */
[----:B------:R-:W-:-:S04]  /*20e80*/  ISETP.GT.AND P3, PT, R0, 0xe9, P0 ;  /* 0x000000e90000780c */ /* 0x000fc80000764270 */
[----:B------:R0:W-:Y:S01]  /*20e90*/  @P6 STG.E desc[UR44][R6.64+0x384], R139 ;  /* 0x0003848b06006986 */ /* 0x0001e2000c10192c */
[----:B------:R-:W-:Y:S01]  /*20ea0*/  ISETP.GT.AND P6, PT, R0, 0xe9, P1 ;  /* 0x000000e90000780c */ /* 0x000fe20000fc4270 */
[-C--:B------:R-:W-:Y:S01]  /*20eb0*/  FMUL R11, R140, R2.reuse ;  /* 0x000000028c0b7220 */ /* 0x080fe20000400000 */
[-C--:B------:R-:W-:Y:S01]  /*20ec0*/  FMUL R141, R141, R2.reuse ;  /* 0x000000028d8d7220 */ /* 0x080fe20000400000 */
[-C--:B------:R-:W-:Y:S01]  /*20ed0*/  FMUL R15, R142, R2.reuse ;  /* 0x000000028e0f7220 */ /* 0x080fe20000400000 */
[----:B------:R-:W-:Y:S02]  /*20ee0*/  ISETP.GT.AND P4, PT, R0, 0xf0, P1 ;  /* 0x000000f00000780c */ /* 0x000fe40000f84270 */
[----:B------:R-:W-:Y:S02]  /*20ef0*/  F2FP.TF32.F32.PACK_B R11, R11 ;  /* 0x0000000bff0b723e */ /* 0x000fe400024050ff */
[----:B------:R-:W-:Y:S01]  /*20f00*/  F2FP.TF32.F32.PACK_B R141, R141 ;  /* 0x0000008dff8d723e */ /* 0x000fe200024050ff */
[-C--:B------:R-:W-:Y:S01]  /*20f10*/  FMUL R143, R143, R2.reuse ;  /* 0x000000028f8f7220 */ /* 0x080fe20000400000 */
[----:B------:R-:W-:Y:S01]  /*20f20*/  F2FP.TF32.F32.PACK_B R15, R15 ;  /* 0x0000000fff0f723e */ /* 0x000fe200024050ff */
[----:B0-----:R-:W-:Y:S01]  /*20f30*/  @P5 IMAD.MOV.U32 R6, RZ, RZ, R8 ;  /* 0x000000ffff065224 */ /* 0x001fe200078e0008 */
[----:B------:R-:W-:Y:S01]  /*20f40*/  @P5 MOV R7, R9 ;  /* 0x0000000900075202 */ /* 0x000fe20000000f00 */
[----:B------:R-:W-:Y:S01]  /*20f50*/  FMUL R3, R144, R2 ;  /* 0x0000000290037220 */ /* 0x000fe20000400000 */
[----:B------:R-:W-:Y:S01]  /*20f60*/  @P2 STG.E desc[UR44][R4.64+0x3a0], R11 ;  /* 0x0003a00b04002986 */ /* 0x000fe2000c10192c */
[----:B------:R-:W-:-:S03]  /*20f70*/  F2FP.TF32.F32.PACK_B R143, R143 ;  /* 0x0000008fff8f723e */ /* 0x000fc600024050ff */
[----:B------:R-:W-:Y:S01]  /*20f80*/  @P6 STG.E desc[UR44][R4.64+0x3a4], R141 ;  /* 0x0003a48d04006986 */ /* 0x000fe2000c10192c */
[----:B------:R-:W-:-:S03]  /*20f90*/  F2FP.TF32.F32.PACK_B R3, R3 ;  /* 0x00000003ff03723e */ /* 0x000fc600024050ff */
[----:B------:R0:W-:Y:S01]  /*20fa0*/  @P5 STG.E desc[UR44][R6.64+0x3a0], R15 ;  /* 0x0003a00f06005986 */ /* 0x0001e2000c10192c */
[C---:B------:R-:W-:Y:S02]  /*20fb0*/  ISETP.GT.AND P5, PT, R0.reuse, 0xf0, P0 ;  /* 0x000000f00000780c */ /* 0x040fe400007a4270 */
[----:B------:R-:W-:Y:S01]  /*20fc0*/  ISETP.GT.AND P2, PT, R0, 0xf1, P1 ;  /* 0x000000f10000780c */ /* 0x000fe20000f44270 */
[-C--:B------:R-:W-:Y:S01]  /*20fd0*/  FMUL R145, R145, R2.reuse ;  /* 0x0000000291917220 */ /* 0x080fe20000400000 */
[----:B0-----:R-:W-:Y:S02]  /*20fe0*/  @P3 IMAD.MOV.U32 R6, RZ, RZ, R8 ;  /* 0x000000ffff063224 */ /* 0x001fe400078e0008 */
[----:B------:R-:W-:Y:S02]  /*20ff0*/  @P3 IMAD.MOV.U32 R7, RZ, RZ, R9 ;  /* 0x000000ffff073224 */ /* 0x000fe400078e0009 */
[----:B------:R-:W-:-:S03]  /*21000*/  FMUL R13, R146, R2 ;  /* 0x00000002920d7220 */ /* 0x000fc60000400000 */
[----:B------:R0:W-:Y:S04]  /*21010*/  @P3 STG.E desc[UR44][R6.64+0x3a4], R143 ;  /* 0x0003a48f06003986 */ /* 0x0001e8000c10192c */
[----:B------:R-:W-:Y:S01]  /*21020*/  @P4 STG.E desc[UR44][R4.64+0x3c0], R3 ;  /* 0x0003c00304004986 */ /* 0x000fe2000c10192c */
[C---:B------:R-:W-:Y:S02]  /*21030*/  ISETP.GT.AND P4, PT, R0.reuse, 0xf1, P0 ;  /* 0x000000f10000780c */ /* 0x040fe40000784270 */
[C---:B------:R-:W-:Y:S02]  /*21040*/  ISETP.GT.AND P3, PT, R0.reuse, 0xf8, P1 ;  /* 0x000000f80000780c */ /* 0x040fe40000f64270 */
[----:B------:R-:W-:Y:S02]  /*21050*/  F2FP.TF32.F32.PACK_B R145, R145 ;  /* 0x00000091ff91723e */ /* 0x000fe400024050ff */
[C---:B------:R-:W-:Y:S01]  /*21060*/  ISETP.GT.AND P1, PT, R0.reuse, 0xf9, P1 ;  /* 0x000000f90000780c */ /* 0x040fe20000f24270 */
[----:B0-----:R-:W-:Y:S01]  /*21070*/  @P5 IMAD.MOV.U32 R6, RZ, RZ, R8 ;  /* 0x000000ffff065224 */ /* 0x001fe200078e0008 */
[----:B------:R-:W-:Y:S01]  /*21080*/  ISETP.GT.AND P6, PT, R0, 0xf8, P0 ;  /* 0x000000f80000780c */ /* 0x000fe200007c4270 */
[----:B------:R-:W-:Y:S01]  /*21090*/  FMUL R147, R147, R2 ;  /* 0x0000000293937220 */ /* 0x000fe20000400000 */
[----:B------:R-:W-:-:S02]  /*210a0*/  F2FP.TF32.F32.PACK_B R13, R13 ;  /* 0x0000000dff0d723e */ /* 0x000fc400024050ff */
[----:B------:R-:W-:Y:S01]  /*210b0*/  @P5 MOV R7, R9 ;  /* 0x0000000900075202 */ /* 0x000fe20000000f00 */
[-C--:B------:R-:W-:Y:S01]  /*210c0*/  FMUL R19, R148, R2.reuse ;  /* 0x0000000294137220 */ /* 0x080fe20000400000 */
[-C--:B------:R-:W-:Y:S01]  /*210d0*/  FMUL R149, R149, R2.reuse ;  /* 0x0000000295957220 */ /* 0x080fe20000400000 */
[----:B------:R-:W-:Y:S01]  /*210e0*/  @P2 STG.E desc[UR44][R4.64+0x3c4], R145 ;  /* 0x0003c49104002986 */ /* 0x000fe2000c10192c */
[----:B------:R-:W-:Y:S02]  /*210f0*/  ISETP.GT.AND P0, PT, R0, 0xf9, P0 ;  /* 0x000000f90000780c */ /* 0x000fe40000704270 */
[----:B------:R-:W-:Y:S01]  /*21100*/  F2FP.TF32.F32.PACK_B R147, R147 ;  /* 0x00000093ff93723e */ /* 0x000fe200024050ff */
[----:B------:R0:W-:Y:S01]  /*21110*/  @P5 STG.E desc[UR44][R6.64+0x3c0], R13 ;  /* 0x0003c00d06005986 */ /* 0x0001e2000c10192c */
[----:B------:R-:W-:Y:S01]  /*21120*/  F2FP.TF32.F32.PACK_B R19, R19 ;  /* 0x00000013ff13723e */ /* 0x000fe200024050ff */
[-C--:B------:R-:W-:Y:S01]  /*21130*/  FMUL R21, R150, R2.reuse ;  /* 0x0000000296157220 */ /* 0x080fe20000400000 */
[----:B------:R-:W-:Y:S01]  /*21140*/  F2FP.TF32.F32.PACK_B R149, R149 ;  /* 0x00000095ff95723e */ /* 0x000fe200024050ff */
[----:B------:R-:W-:Y:S01]  /*21150*/  FMUL R151, R151, R2 ;  /* 0x0000000297977220 */ /* 0x000fe20000400000 */
[----:B0-----:R-:W-:-:S02]  /*21160*/  @P4 IMAD.MOV.U32 R6, RZ, RZ, R8 ;  /* 0x000000ffff064224 */ /* 0x001fc400078e0008 */
[----:B------:R-:W-:Y:S01]  /*21170*/  @P4 IMAD.MOV.U32 R7, RZ, RZ, R9 ;  /* 0x000000ffff074224 */ /* 0x000fe200078e0009 */
[----:B------:R-:W-:-:S04]  /*21180*/  F2FP.TF32.F32.PACK_B R21, R21 ;  /* 0x00000015ff15723e */ /* 0x000fc800024050ff */
[----:B------:R-:W-:Y:S01]  /*21190*/  @P4 STG.E desc[UR44][R6.64+0x3c4], R147 ;  /* 0x0003c49306004986 */ /* 0x000fe2000c10192c */
[----:B------:R-:W-:-:S03]  /*211a0*/  F2FP.TF32.F32.PACK_B R151, R151 ;  /* 0x00000097ff97723e */ /* 0x000fc600024050ff */
[----:B------:R-:W-:Y:S04]  /*211b0*/  @P3 STG.E desc[UR44][R4.64+0x3e0], R19 ;  /* 0x0003e01304003986 */ /* 0x000fe8000c10192c */
[----:B------:R0:W-:Y:S02]  /*211c0*/  @P1 STG.E desc[UR44][R4.64+0x3e4], R149 ;  /* 0x0003e49504001986 */ /* 0x0001e4000c10192c */
[----:B0-----:R-:W-:Y:S01]  /*211d0*/  @P6 IMAD.MOV.U32 R4, RZ, RZ, R8 ;  /* 0x000000ffff046224 */ /* 0x001fe200078e0008 */
[----:B------:R-:W-:-:S05]  /*211e0*/  @P6 MOV R5, R9 ;  /* 0x0000000900056202 */ /* 0x000fca0000000f00 */
[----:B------:R0:W-:Y:S04]  /*211f0*/  @P6 STG.E desc[UR44][R4.64+0x3e0], R21 ;  /* 0x0003e01504006986 */ /* 0x0001e8000c10192c */
[----:B------:R0:W-:Y:S02]  /*21200*/  @P0 STG.E desc[UR44][R8.64+0x3e4], R151 ;  /* 0x0003e49708000986 */ /* 0x0001e4000c10192c */
.L_x_540:
[----:B------:R-:W-:Y:S05]  /*21210*/  BSYNC B0 ;  /* 0x0000000000007941 */ /* 0x000fea0003800000 */
.L_x_32:
[----:B0---4-:R-:W4:Y:S04]  /*21220*/  LDL.LU R5, [R1+0x200] ;  /* 0x0002000001057983 */ /* 0x011f280000300800 */
[----:B------:R-:W4:Y:S01]  /*21230*/  LDL.LU R4, [R1+0x204] ;  /* 0x0002040001047983 */ /* 0x000f220000300800 */
[----:B------:R-:W-:Y:S01]  /*21240*/  ULDC UR4, c[0x0][0xc] ;  /* 0x0000030000047ab9 */ /* 0x000fe20000000800 */
[----:B------:R-:W-:Y:S01]  /*21250*/  ULDC UR5, c[0x0][0x10] ;  /* 0x0000040000057ab9 */ /* 0x000fe20000000800 */
[----:B------:R-:W4:Y:S01]  /*21260*/  LDC R3, c[0x0][0x14] ;  /* 0x00000500ff037b82 */ /* 0x000f220000000800 */
[----:B------:R-:W-:Y:S01]  /*21270*/  UIMAD.WIDE.U32 UR4, UR4, UR5, URZ ;  /* 0x00000005040472a5 */ /* 0x000fe2000f8e003f */
[----:B------:R-:W-:Y:S01]  /*21280*/  PRMT R0, RZ, 0x7610, R0 ;  /* 0x00007610ff007816 */ /* 0x000fe20000000000 */
[----:B------:R-:W-:Y:S01]  /*21290*/  UMOV UR41, 0xffffffff ;  /* 0xffffffff00297882 */ /* 0x000fe20000000000 */
[----:B------:R-:W-:-:S03]  /*212a0*/  UMOV UR42, 0xffffffff ;  /* 0xffffffff002a7882 */ /* 0x000fc60000000000 */
[----:B----4-:R-:W-:-:S04]  /*212b0*/  IMAD.WIDE.U32 R4, R3, UR4, R4 ;  /* 0x0000000403047c25 */ /* 0x010fc8000f8e0004 */
[----:B------:R-:W-:Y:S01]  /*212c0*/  IMAD R3, R3, UR5, RZ ;  /* 0x0000000503037c24 */ /* 0x000fe2000f8e02ff */
[----:B------:R-:W-:Y:S01]  /*212d0*/  ULDC.64 UR4, c[0x0][0x650] ;  /* 0x0001940000047ab9 */ /* 0x000fe20000000a00 */
[----:B------:R-:W-:Y:S01]  /*212e0*/  IMAD.MOV.U32 R7, RZ, RZ, R4 ;  /* 0x000000ffff077224 */ /* 0x000fe200078e0004 */
[----:B------:R-:W-:Y:S01]  /*212f0*/  ISETP.GE.U32.AND P0, PT, R4, UR4, PT ;  /* 0x0000000404007c0c */ /* 0x000fe2000bf06070 */
[----:B------:R-:W-:-:S05]  /*21300*/  IMAD.IADD R6, R5, 0x1, R3 ;  /* 0x0000000105067824 */ /* 0x000fca00078e0203 */
[----:B------:R0:W-:Y:S01]  /*21310*/  STL [R1+0x200], R6 ;  /* 0x0002000601007387 */ /* 0x0001e20000100800 */
[----:B------:R-:W-:-:S03]  /*21320*/  ISETP.GE.U32.AND.EX P0, PT, R6, UR5, PT, P0 ;  /* 0x0000000506007c0c */ /* 0x000fc6000bf06100 */
[----:B------:R0:W-:Y:S10]  /*21330*/  STL [R1+0x204], R7 ;  /* 0x0002040701007387 */ /* 0x0001f40000100800 */
[----:B0-----:R-:W-:Y:S05]  /*21340*/  @P0 BRA `(.L_x_541) ;  /* 0x0000000400880947 */ /* 0x001fea0003800000 */
[----:B------:R-:W0:Y:S01]  /*21350*/  S2UR UR6, SR_CTAID.X ;  /* 0x00000000000679c3 */ /* 0x000e220000002500 */
[----:B------:R-:W-:Y:S01]  /*21360*/  ULDC.64 UR12, c[0x0][0x628] ;  /* 0x00018a00000c7ab9 */ /* 0x000fe20000000a00 */
[----:B------:R-:W-:Y:S01]  /*21370*/  ULDC UR4, c[0x0][0x150] ;  /* 0x0000540000047ab9 */ /* 0x000fe20000000800 */
[----:B------:R-:W-:Y:S01]  /*21380*/  ISETP.NE.U32.AND P0, PT, RZ, UR12, PT ;  /* 0x0000000cff007c0c */ /* 0x000fe2000bf05070 */
[----:B------:R-:W-:Y:S01]  /*21390*/  ULDC UR15, c[0x0][0x630] ;  /* 0x00018c00000f7ab9 */ /* 0x000fe20000000800 */
[C---:B------:R-:W-:Y:S01]  /*213a0*/  R2UR UR16, R7.reuse ;  /* 0x00000000071072ca */ /* 0x040fe200000e0000 */
[----:B------:R-:W-:Y:S01]  /*213b0*/  ULDC UR19, c[0x0][0x154] ;  /* 0x0000550000137ab9 */ /* 0x000fe20000000800 */
[----:B------:R-:W-:Y:S01]  /*213c0*/  ISETP.NE.AND.EX P0, PT, RZ, UR13, PT, P0 ;  /* 0x0000000dff007c0c */ /* 0x000fe2000bf05300 */
[----:B------:R-:W4:Y:S01]  /*213d0*/  S2UR UR18, SR_CTAID.Y ;  /* 0x00000000001279c3 */ /* 0x000f220000002600 */
[----:B------:R-:W-:Y:S02]  /*213e0*/  R2UR UR17, R6 ;  /* 0x00000000061172ca */ /* 0x000fe400000e0000 */
[----:B------:R-:W-:-:S02]  /*213f0*/  R2UR UR10, R7 ;  /* 0x00000000070a72ca */ /* 0x000fc400000e0000 */
[----:B------:R-:W-:Y:S02]  /*21400*/  R2UR UR11, R6 ;  /* 0x00000000060b72ca */ /* 0x000fe400000e0000 */
[----:B0-----:R-:W-:-:S05]  /*21410*/  I2FP.F32.U32 R0, UR6 ;  /* 0x0000000600007c45 */ /* 0x001fca0008201000 */
[----:B------:R-:W-:-:S04]  /*21420*/  FMUL R0, R0, UR4 ;  /* 0x0000000400007c20 */ /* 0x000fc80008400000 */
[----:B------:R0:W0:Y:S01]  /*21430*/  F2I.U32.TRUNC.NTZ R3, R0 ;  /* 0x0000000000037305 */ /* 0x000022000020f000 */
[----:B----4-:R-:W-:Y:S05]  /*21440*/  @!P0 BRA `(.L_x_542) ;  /* 0x0000000000308947 */ /* 0x010fea0003800000 */
        /* <DEDUP_REMOVED lines=12> */
.L_x_542:
[----:B------:R-:W-:Y:S01]  /*21510*/  USHF.R.U64 UR42, UR10, UR15, UR11 ;  /* 0x0000000f0a2a7299 */ /* 0x000fe2000800120b */
[----:B0-----:R-:W-:Y:S01]  /*21520*/  I2FP.F32.U32 R0, UR18 ;  /* 0x0000001200007c45 */ /* 0x001fe20008201000 */
[----:B------:R-:W-:Y:S02]  /*21530*/  USHF.R.U32.HI UR4, URZ, UR15, UR11 ;  /* 0x0000000f3f047299 */ /* 0x000fe4000801160b */
[----:B------:R-:W-:Y:S02]  /*21540*/  UIADD3 UR10, UP0, URZ, -UR42, URZ ;  /* 0x8000002a3f0a7290 */ /* 0x000fe4000ff1e03f */
[----:B------:R-:W-:Y:S01]  /*21550*/  FMUL R0, R0, UR19 ;  /* 0x0000001300007c20 */ /* 0x000fe20008400000 */
[----:B------:R-:W-:Y:S01]  /*21560*/  ULDC.64 UR12, c[0x0][0x620] ;  /* 0x00018800000c7ab9 */ /* 0x000fe20000000a00 */
[----:B------:R-:W-:Y:S01]  /*21570*/  UIADD3.X UR4, URZ, ~UR4, URZ, UP0, !UPT ;  /* 0x800000043f047290 */ /* 0x000fe200087fe43f */
[----:B------:R-:W-:Y:S01]  /*21580*/  UMOV UR8, UR16 ;  /* 0x0000001000087c82 */ /* 0x000fe20008000000 */
[----:B------:R-:W-:-:S02]  /*21590*/  UMOV UR9, UR17 ;  /* 0x0000001100097c82 */ /* 0x000fc40008000000 */
[----:B------:R-:W-:Y:S01]  /*215a0*/  UIMAD UR4, UR4, UR12, URZ ;  /* 0x0000000c040472a4 */ /* 0x000fe2000f8e023f */
[----:B------:R-:W0:Y:S01]  /*215b0*/  F2I.U32.TRUNC.NTZ R0, R0 ;  /* 0x0000000000007305 */ /* 0x000e22000020f000 */
[----:B------:R-:W-:Y:S01]  /*215c0*/  UIMAD.WIDE.U32 UR8, UR10, UR12, UR8 ;  /* 0x0000000c0a0872a5 */ /* 0x000fe2000f8e0008 */
[----:B------:R-:W-:Y:S01]  /*215d0*/  R2UR UR12, R3 ;  /* 0x00000000030c72ca */ /* 0x000fe200000e0000 */
[----:B------:R-:W-:Y:S01]  /*215e0*/  UIMAD UR10, UR10, UR13, UR4 ;  /* 0x0000000d0a0a72a4 */ /* 0x000fe2000f8e0204 */
[----:B------:R-:W-:Y:S01]  /*215f0*/  ULDC UR11, c[0x0][0x618] ;  /* 0x00018600000b7ab9 */ /* 0x000fe20000000800 */
[----:B------:R-:W-:Y:S02]  /*21600*/  ULDC UR21, c[0x0][0x658] ;  /* 0x0001960000157ab9 */ /* 0x000fe40000000800 */
[----:B------:R-:W-:Y:S01]  /*21610*/  UIADD3 UR9, UR9, UR10, URZ ;  /* 0x0000000a09097290 */ /* 0x000fe2000fffe03f */
[----:B------:R-:W-:Y:S01]  /*21620*/  UMOV UR15, 0xffffffff ;  /* 0xffffffff000f7882 */ /* 0x000fe20000000000 */
[----:B------:R-:W-:Y:S01]  /*21630*/  ULDC.64 UR4, c[0x0][0x640] ;  /* 0x0001900000047ab9 */ /* 0x000fe20000000a00 */
[----:B------:R-:W-:Y:S01]  /*21640*/  USHF.L.U32 UR15, UR15, UR21, URZ ;  /* 0x000000150f0f7299 */ /* 0x000fe2000800063f */
[----:B------:R-:W-:Y:S01]  /*21650*/  ISETP.NE.U32.AND P0, PT, RZ, UR4, PT ;  /* 0x00000004ff007c0c */ /* 0x000fe2000bf05070 */
[----:B------:R-:W-:-:S02]  /*21660*/  USHF.R.U64 UR16, UR8, UR11, UR9 ;  /* 0x0000000b08107299 */ /* 0x000fc40008001209 */
[----:B------:R-:W-:Y:S01]  /*21670*/  USHF.R.U32.HI UR8, URZ, UR11, UR9 ;  /* 0x0000000b3f087299 */ /* 0x000fe20008011609 */
[----:B0-----:R-:W-:Y:S01]  /*21680*/  R2UR UR14, R0 ;  /* 0x00000000000e72ca */ /* 0x001fe200000e0000 */
[----:B------:R-:W-:Y:S01]  /*21690*/  ULDC UR17, c[0x0][0x608] ;  /* 0x0001820000117ab9 */ /* 0x000fe20000000800 */
[----:B------:R-:W-:Y:S01]  /*216a0*/  ULOP3.LUT UR40, URZ, UR15, URZ, 0x33, !UPT ;  /* 0x0000000f3f287292 */ /* 0x000fe2000f8e333f */
[----:B------:R-:W-:Y:S01]  /*216b0*/  ISETP.NE.AND.EX P0, PT, RZ, UR5, PT, P0 ;  /* 0x00000005ff007c0c */ /* 0x000fe2000bf05300 */
[----:B------:R-:W-:Y:S02]  /*216c0*/  USHF.R.U64 UR15, UR16, UR17, UR8 ;  /* 0x00000011100f7299 */ /* 0x000fe40008001208 */
[----:B------:R-:W-:Y:S02]  /*216d0*/  USHF.R.U32.HI UR8, URZ, UR17, UR8 ;  /* 0x000000113f087299 */ /* 0x000fe40008011608 */
[----:B------:R-:W-:Y:S02]  /*216e0*/  UIADD3 UR12, -UR12, URZ, URZ ;  /* 0x0000003f0c0c7290 */ /* 0x000fe4000fffe13f */
[----:B------:R-:W-:Y:S01]  /*216f0*/  USHF.R.U64 UR17, UR15, UR21, UR8 ;  /* 0x000000150f117299 */ /* 0x000fe20008001208 */
[----:B------:R-:W-:Y:S01]  /*21700*/  UMOV UR19, 0x1 ;  /* 0x0000000100137882 */ /* 0x000fe20000000000 */
[----:B------:R-:W-:Y:S01]  /*21710*/  ULDC UR13, c[0x0][0x144] ;  /* 0x00005100000d7ab9 */ /* 0x000fe20000000800 */
[----:B------:R-:W-:Y:S01]  /*21720*/  ULDC UR7, c[0x0][0x600] ;  /* 0x0001800000077ab9 */ /* 0x000fe20000000800 */
[----:B------:R-:W-:-:S02]  /*21730*/  USHF.L.U32 UR24, UR19, UR21, URZ ;  /* 0x0000001513187299 */ /* 0x000fc4000800063f */
[----:B------:R-:W-:Y:S02]  /*21740*/  USHF.R.U32.HI UR8, URZ, UR21, UR8 ;  /* 0x000000153f087299 */ /* 0x000fe40008011608 */
[----:B------:R-:W-:Y:S02]  /*21750*/  UIMAD UR21, UR13, UR12, UR6 ;  /* 0x0000000c0d1572a4 */ /* 0x000fe4000f8e0206 */
[----:B------:R-:W-:Y:S02]  /*21760*/  UIADD3 UR20, UR7, -0x1, URZ ;  /* 0xffffffff07147890 */ /* 0x000fe4000fffe03f */
[----:B------:R-:W-:Y:S01]  /*21770*/  UIADD3 UR19, -UR14, URZ, URZ ;  /* 0x0000003f0e137290 */ /* 0x000fe2000fffe13f */
[----:B------:R-:W-:Y:S01]  /*21780*/  ULDC UR25, c[0x0][0x148] ;  /* 0x0000520000197ab9 */ /* 0x000fe20000000800 */
[----:B------:R-:W-:Y:S01]  /*21790*/  ULDC UR22, c[0x0][0x648] ;  /* 0x0001920000167ab9 */ /* 0x000fe20000000800 */
[----:B------:R-:W-:Y:S01]  /*217a0*/  ULDC UR23, c[0x0][0x638] ;  /* 0x00018e0000177ab9 */ /* 0x000fe20000000800 */
        /* <DEDUP_REMOVED lines=14> */
.L_x_543:
[----:B------:R-:W-:Y:S01]  /*21890*/  UISETP.NE.AND UP0, UPT, UR39, URZ, UPT ;  /* 0x0000003f2700728c */ /* 0x000fe2000bf05270 */
[----:B------:R-:W-:Y:S01]  /*218a0*/  IMAD.MOV.U32 R0, RZ, RZ, 0x1 ;  /* 0x00000001ff007424 */ /* 0x000fe200078e00ff */
[----:B------:R-:W-:Y:S02]  /*218b0*/  USHF.R.U64 UR4, UR6, UR22, UR8 ;  /* 0x0000001606047299 */ /* 0x000fe40008001208 */
[----:B------:R-:W-:Y:S02]  /*218c0*/  ULOP3.LUT UR40, UR15, UR40, URZ, 0xc0, !UPT ;  /* 0x000000280f287292 */ /* 0x000fe4000f8ec03f */
[----:B------:R-:W-:Y:S02]  /*218d0*/  UIADD3 UR5, -UR4, URZ, URZ ;  /* 0x0000003f04057290 */ /* 0x000fe4000fffe13f */
[----:B------:R-:W-:Y:S02]  /*218e0*/  UIMAD UR40, UR24, UR4, UR40 ;  /* 0x00000004182872a4 */ /* 0x000fe4000f8e0228 */
[----:B------:R-:W-:-:S02]  /*218f0*/  ULOP3.LUT UR16, UR16, UR20, URZ, 0xc0, !UPT ;  /* 0x0000001410107292 */ /* 0x000fc4000f8ec03f */
[----:B------:R-:W-:Y:S02]  /*21900*/  @UP0 UIMAD UR21, UR25, UR19, UR18 ;  /* 0x00000013191502a4 */ /* 0x000fe4000f8e0212 */
[----:B------:R-:W-:-:S03]  /*21910*/  UIMAD UR4, UR5, UR23, UR17 ;  /* 0x00000017050472a4 */ /* 0x000fc6000f8e0211 */
[----:B------:R-:W-:Y:S01]  /*21920*/  ULDC UR5, c[0x0][0x610] ;  /* 0x0001840000057ab9 */ /* 0x000fe20000000800 */
[----:B------:R-:W-:Y:S02]  /*21930*/  UIMAD UR4, UR4, UR7, UR16 ;  /* 0x00000007040472a4 */ /* 0x000fe4000f8e0210 */
[----:B------:R-:W-:-:S04]  /*21940*/  UIMAD UR40, UR40, UR5, UR21 ;  /* 0x00000005282872a4 */ /* 0x000fc8000f8e0215 */
[----:B------:R-:W-:Y:S02]  /*21950*/  USEL UR41, UR4, UR40, !UP0 ;  /* 0x0000002804297287 */ /* 0x000fe4000c000000 */
[----:B------:R-:W-:-:S12]  /*21960*/  USEL UR40, UR40, UR4, !UP0 ;  /* 0x0000000428287287 */ /* 0x000fd8000c000000 */
.L_x_541:
[----:B------:R-:W-:-:S13]  /*21970*/  LOP3.LUT P0, RZ, R0, 0xff, RZ, 0xc0, !PT ;  /* 0x000000ff00ff7812 */ /* 0x000fda000780c0ff */
[----:B------:R-:W-:Y:S05]  /*21980*/  @P0 BRA `(.L_x_544) ;  /* 0xfffffdf800880947 */ /* 0x000fea000383ffff */
[----:B------:R-:W-:Y:S05]  /*21990*/  EXIT ;  /* 0x000000000000794d */ /* 0x000fea0003800000 */
.L_x_7:
[----:B------:R-:W2:Y:S01]  /*219a0*/  LDL R5, [R1+0x204] ;  /* 0x0002040001057983 */ /* 0x000ea20000100800 */
[----:B------:R-:W-:-:S03]  /*219b0*/  ULDC.64 UR4, c[0x0][0x650] ;  /* 0x0001940000047ab9 */ /* 0x000fc60000000a00 */
[----:B------:R-:W3:Y:S01]  /*219c0*/  LDL R4, [R1+0x200] ;  /* 0x0002000001047983 */ /* 0x000ee20000100800 */
[----:B------:R-:W-:Y:S01]  /*219d0*/  PRMT R0, RZ, 0x7610, R0 ;  /* 0x00007610ff007816 */ /* 0x000fe20000000000 */
[----:B------:R-:W-:Y:S01]  /*219e0*/  IMAD.MOV.U32 R2, RZ, RZ, -0x1 ;  /* 0xffffffffff027424 */ /* 0x000fe200078e00ff */
[----:B------:R-:W-:Y:S01]  /*219f0*/  MOV R3, 0xffffffff ;  /* 0xffffffff00037802 */ /* 0x000fe20000000f00 */
[----:B------:R-:W-:Y:S01]  /*21a00*/  IMAD.MOV.U32 R10, RZ, RZ, -0x1 ;  /* 0xffffffffff0a7424 */ /* 0x000fe200078e00ff */
[----:B--2---:R-:W-:-:S04]  /*21a10*/  ISETP.GE.U32.AND P0, PT, R5, UR4, PT ;  /* 0x0000000405007c0c */ /* 0x004fc8000bf06070 */
[----:B---3--:R-:W-:-:S13]  /*21a20*/  ISETP.GE.U32.AND.EX P0, PT, R4, UR5, PT, P0 ;  /* 0x0000000504007c0c */ /* 0x008fda000bf06100 */
        /* <DEDUP_REMOVED lines=21> */
.L_x_546:
[----:B------:R-:W-:Y:S01]  /*21b80*/  USHF.R.U64 UR4, UR14, UR19, UR15 ;  /* 0x000000130e047299 */ /* 0x000fe2000800120f */
[----:B------:R-:W-:Y:S01]  /*21b90*/  R2UR UR7, R4 ;  /* 0x00000000040772ca */ /* 0x000fe200000e0000 */
[----:B------:R-:W-:Y:S02]  /*21ba0*/  USHF.R.U32.HI UR5, URZ, UR19, UR15 ;  /* 0x000000133f057299 */ /* 0x000fe4000801160f */
[----:B------:R-:W-:Y:S01]  /*21bb0*/  UIADD3 UR13, UP0, URZ, -UR4, URZ ;  /* 0x800000043f0d7290 */ /* 0x000fe2000ff1e03f */
[----:B------:R-:W-:Y:S01]  /*21bc0*/  ULDC.64 UR14, c[0x0][0x620] ;  /* 0x00018800000e7ab9 */ /* 0x000fe20000000a00 */
[----:B------:R-:W-:Y:S02]  /*21bd0*/  UMOV UR6, UR20 ;  /* 0x0000001400067c82 */ /* 0x000fe40008000000 */
[----:B------:R-:W-:Y:S02]  /*21be0*/  UIADD3.X UR5, URZ, ~UR5, URZ, UP0, !UPT ;  /* 0x800000053f057290 */ /* 0x000fe400087fe43f */
[----:B------:R-:W-:-:S02]  /*21bf0*/  UISETP.NE.AND UP1, UPT, UR39, URZ, UPT ;  /* 0x0000003f2700728c */ /* 0x000fc4000bf25270 */
[----:B------:R-:W-:Y:S02]  /*21c00*/  UIMAD UR5, UR5, UR14, URZ ;  /* 0x0000000e050572a4 */ /* 0x000fe4000f8e023f */
[----:B------:R-:W-:Y:S02]  /*21c10*/  UIMAD.WIDE.U32 UR6, UR13, UR14, UR6 ;  /* 0x0000000e0d0672a5 */ /* 0x000fe4000f8e0006 */
[----:B------:R-:W-:Y:S01]  /*21c20*/  UIMAD UR5, UR13, UR15, UR5 ;  /* 0x0000000f0d0572a4 */ /* 0x000fe2000f8e0205 */
[----:B------:R-:W-:Y:S02]  /*21c30*/  ULDC UR14, c[0x0][0x608] ;  /* 0x00018200000e7ab9 */ /* 0x000fe40000000800 */
[----:B------:R-:W-:Y:S01]  /*21c40*/  ULDC UR13, c[0x0][0x618] ;  /* 0x00018600000d7ab9 */ /* 0x000fe20000000800 */
[----:B------:R-:W-:Y:S01]  /*21c50*/  UIADD3 UR5, UR7, UR5, URZ ;  /* 0x0000000507057290 */ /* 0x000fe2000fffe03f */
[----:B------:R-:W-:Y:S01]  /*21c60*/  ULDC UR22, c[0x0][0x658] ;  /* 0x0001960000167ab9 */ /* 0x000fe20000000800 */
[----:B------:R-:W-:-:S02]  /*21c70*/  @UP1 UIMAD UR8, UR11, UR12, UR10 ;  /* 0x0000000c0b0812a4 */ /* 0x000fc4000f8e020a */
[----:B------:R-:W-:Y:S02]  /*21c80*/  USHF.R.U64 UR17, UR6, UR13, UR5 ;  /* 0x0000000d06117299 */ /* 0x000fe40008001205 */
[----:B------:R-:W-:Y:S01]  /*21c90*/  USHF.R.U32.HI UR5, URZ, UR13, UR5 ;  /* 0x0000000d3f057299 */ /* 0x000fe20008011605 */
[----:B------:R-:W-:Y:S01]  /*21ca0*/  ULDC.64 UR6, c[0x0][0x640] ;  /* 0x0001900000067ab9 */ /* 0x000fe20000000a00 */
[----:B------:R-:W-:Y:S01]  /*21cb0*/  UMOV UR10, 0xffffffff ;  /* 0xffffffff000a7882 */ /* 0x000fe20000000000 */
[----:B------:R-:W-:Y:S01]  /*21cc0*/  ISETP.NE.U32.AND P0, PT, RZ, UR6, PT ;  /* 0x00000006ff007c0c */ /* 0x000fe2000bf05070 */
[----:B------:R-:W-:Y:S02]  /*21cd0*/  USHF.R.U64 UR18, UR17, UR14, UR5 ;  /* 0x0000000e11127299 */ /* 0x000fe40008001205 */
[----:B------:R-:W-:Y:S01]  /*21ce0*/  USHF.R.U32.HI UR5, URZ, UR14, UR5 ;  /* 0x0000000e3f057299 */ /* 0x000fe20008011605 */
[----:B------:R-:W-:Y:S01]  /*21cf0*/  ISETP.NE.AND.EX P0, PT, RZ, UR7, PT, P0 ;  /* 0x00000007ff007c0c */ /* 0x000fe2000bf05300 */
[----:B------:R-:W-:-:S02]  /*21d00*/  USHF.L.U32 UR11, UR10, UR22, URZ ;  /* 0x000000160a0b7299 */ /* 0x000fc4000800063f */
[----:B------:R-:W-:Y:S01]  /*21d10*/  USHF.R.U64 UR19, UR18, UR22, UR5 ;  /* 0x0000001612137299 */ /* 0x000fe20008001205 */
[----:B------:R-:W-:Y:S01]  /*21d20*/  ULDC UR20, c[0x0][0x600] ;  /* 0x0001800000147ab9 */ /* 0x000fe20000000800 */
[----:B------:R-:W-:Y:S02]  /*21d30*/  USHF.R.U32.HI UR10, URZ, UR22, UR5 ;  /* 0x000000163f0a7299 */ /* 0x000fe40008011605 */
[----:B------:R-:W-:Y:S02]  /*21d40*/  UIADD3 UR21, UR20, -0x1, URZ ;  /* 0xffffffff14157890 */ /* 0x000fe4000fffe03f */
[----:B------:R-:W-:Y:S01]  /*21d50*/  ULOP3.LUT UR26, URZ, UR11, URZ, 0x33, !UPT ;  /* 0x0000000b3f1a7292 */ /* 0x000fe2000f8e333f */
        /* <DEDUP_REMOVED lines=17> */
.L_x_547:
[----:B------:R-:W-:Y:S01]  /*21e70*/  USHF.R.U64 UR6, UR5, UR23, UR10 ;  /* 0x0000001705067299 */ /* 0x000fe2000800120a */
[----:B------:R-:W-:Y:S01]  /*21e80*/  IMAD.MOV.U32 R0, RZ, RZ, 0x1 ;  /* 0x00000001ff007424 */ /* 0x000fe200078e00ff */
[----:B------:R-:W-:Y:S01]  /*21e90*/  USHF.L.U32 UR25, UR25, UR22, URZ ;  /* 0x0000001619197299 */ /* 0x000fe2000800063f */
[----:B------:R-:W-:Y:S01]  /*21ea0*/  MOV R10, UR4 ;  /* 0x00000004000a7c02 */ /* 0x000fe20008000f00 */
[----:B------:R-:W-:Y:S02]  /*21eb0*/  ULOP3.LUT UR5, UR18, UR26, URZ, 0xc0, !UPT ;  /* 0x0000001a12057292 */ /* 0x000fe4000f8ec03f */
[----:B------:R-:W-:Y:S02]  /*21ec0*/  UIADD3 UR7, -UR6, URZ, URZ ;  /* 0x0000003f06077290 */ /* 0x000fe4000fffe13f */
[----:B------:R-:W-:Y:S02]  /*21ed0*/  UIMAD UR6, UR25, UR6, UR5 ;  /* 0x00000006190672a4 */ /* 0x000fe4000f8e0205 */
[----:B------:R-:W-:-:S02]  /*21ee0*/  ULOP3.LUT UR17, UR17, UR21, URZ, 0xc0, !UPT ;  /* 0x0000001511117292 */ /* 0x000fc4000f8ec03f */
[----:B------:R-:W-:Y:S02]  /*21ef0*/  UIMAD UR5, UR7, UR24, UR19 ;  /* 0x00000018070572a4 */ /* 0x000fe4000f8e0213 */
[----:B------:R-:W-:Y:S01]  /*21f00*/  UISETP.NE.AND UP0, UPT, UR39, URZ, UPT ;  /* 0x0000003f2700728c */ /* 0x000fe2000bf05270 */
[----:B------:R-:W-:Y:S01]  /*21f10*/  ULDC UR7, c[0x0][0x610] ;  /* 0x0001840000077ab9 */ /* 0x000fe20000000800 */
[----:B------:R-:W-:Y:S02]  /*21f20*/  UIMAD UR5, UR5, UR20, UR17 ;  /* 0x00000014050572a4 */ /* 0x000fe4000f8e0211 */
[----:B------:R-:W-:-:S04]  /*21f30*/  UIMAD UR8, UR6, UR7, UR8 ;  /* 0x00000007060872a4 */ /* 0x000fc8000f8e0208 */
[----:B------:R-:W-:Y:S02]  /*21f40*/  USEL UR6, UR5, UR8, !UP0 ;  /* 0x0000000805067287 */ /* 0x000fe4000c000000 */
[----:B------:R-:W-:-:S04]  /*21f50*/  USEL UR8, UR8, UR5, !UP0 ;  /* 0x0000000508087287 */ /* 0x000fc8000c000000 */
[----:B------:R-:W-:Y:S02]  /*21f60*/  IMAD.U32 R2, RZ, RZ, UR6 ;  /* 0x00000006ff027e24 */ /* 0x000fe4000f8e00ff */
[----:B------:R-:W-:-:S07]  /*21f70*/  IMAD.U32 R3, RZ, RZ, UR8 ;  /* 0x00000008ff037e24 */ /* 0x000fce000f8e00ff */
.L_x_545:
[----:B------:R-:W-:-:S08]  /*21f80*/  NOP ;  /* 0x0000000000007918 */ /* 0x000fd00000000000 */
[----:B0-----:R-:W0:-:S00]  /*21f90*/  USETMAXREG.DEALLOC.CTAPOOL 0x18 ;  /* 0x00000018000079c8 */ /* 0x001e0000080e0500 */
[----:B------:R-:W-:-:S13]  /*21fa0*/  ISETP.NE.AND P0, PT, RZ, UR9, PT ;  /* 0x00000009ff007c0c */ /* 0x000fda000bf05270 */
[----:B------:R-:W-:Y:S05]  /*21fb0*/  @P0 EXIT ;  /* 0x000000000000094d */ /* 0x000fea0003800000 */
[----:B0-----:R-:W-:Y:S01]  /*21fc0*/  LOP3.LUT P0, RZ, R0, 0xff, RZ, 0xc0, !PT ;  /* 0x000000ff00ff7812 */ /* 0x001fe2000780c0ff */
[----:B------:R-:W-:Y:S01]  /*21fd0*/  IMAD.MOV.U32 R7, RZ, RZ, 0x1 ;  /* 0x00000001ff077424 */ /* 0x000fe200078e00ff */
[----:B------:R-:W-:-:S11]  /*21fe0*/  MOV R6, RZ ;  /* 0x000000ff00067202 */ /* 0x000fd60000000f00 */
[----:B------:R-:W-:Y:S05]  /*21ff0*/  @!P0 BRA `(.L_x_548) ;  /* 0x0000000c00dc8947 */ /* 0x000fea0003800000 */
[----:B------:R-:W0:Y:S01]  /*22000*/  LDC R0, c[0x0][0x28c] ;  /* 0x0000a300ff007b82 */ /* 0x000e220000000800 */
[----:B------:R-:W-:Y:S01]  /*22010*/  ULDC UR14, c[0x0][0x658] ;  /* 0x00019600000e7ab9 */ /* 0x000fe20000000800 */
[----:B------:R-:W-:Y:S01]  /*22020*/  UMOV UR7, 0xffffffff ;  /* 0xffffffff00077882 */ /* 0x000fe20000000000 */
[----:B------:R-:W-:Y:S01]  /*22030*/  UMOV UR9, 0x1 ;  /* 0x0000000100097882 */ /* 0x000fe20000000000 */
[----:B------:R-:W-:Y:S01]  /*22040*/  USHF.L.U32 UR7, UR7, UR14, URZ ;  /* 0x0000000e07077299 */ /* 0x000fe2000800063f */
[----:B------:R-:W-:Y:S01]  /*22050*/  BSSY B0, `(.L_x_548) ;  /* 0x00000f1000007945 */ /* 0x000fe20003800000 */
[----:B------:R-:W-:Y:S01]  /*22060*/  ULDC UR5, c[0x0][0xc] ;  /* 0x0000030000057ab9 */ /* 0x000fe20000000800 */
[----:B------:R-:W-:Y:S01]  /*22070*/  ULDC UR8, c[0x0][0x10] ;  /* 0x0000040000087ab9 */ /* 0x000fe20000000800 */
[----:B------:R-:W1:Y:S01]  /*22080*/  S2UR UR4, SR_CgaCtaId ;  /* 0x00000000000479c3 */ /* 0x000e620000008800 */
[----:B------:R-:W-:Y:S01]  /*22090*/  ULOP3.LUT UR15, URZ, UR7, URZ, 0x33, !UPT ;  /* 0x000000073f0f7292 */ /* 0x000fe2000f8e333f */
[----:B------:R-:W-:Y:S01]  /*220a0*/  IMAD.MOV.U32 R9, RZ, RZ, 0x1 ;  /* 0x00000001ff097424 */ /* 0x000fe200078e00ff */
[----:B------:R-:W-:Y:S01]  /*220b0*/  MOV R6, RZ ;  /* 0x000000ff00067202 */ /* 0x000fe20000000f00 */
[----:B------:R-:W-:Y:S01]  /*220c0*/  IMAD.MOV.U32 R7, RZ, RZ, 0x1 ;  /* 0x00000001ff077424 */ /* 0x000fe200078e00ff */
[----:B------:R-:W-:Y:S01]  /*220d0*/  ULDC UR13, c[0x0][0x600] ;  /* 0x00018000000d7ab9 */ /* 0x000fe20000000800 */
[----:B------:R-:W-:Y:S01]  /*220e0*/  UMOV UR29, 0x5 ;  /* 0x00000005001d7882 */ /* 0x000fe20000000000 */
[----:B------:R-:W-:-:S02]  /*220f0*/  ULOP3.LUT UR44, UR38, 0x2, URZ, 0xfc, !UPT ;  /* 0x00000002262c7892 */ /* 0x000fc4000f8efc3f */
[----:B------:R-:W-:Y:S02]  /*22100*/  UIADD3 UR13, UR13, -0x1, URZ ;  /* 0xffffffff0d0d7890 */ /* 0x000fe4000fffe03f */
[----:B------:R-:W-:Y:S01]  /*22110*/  USHF.L.U32 UR14, UR9, UR14, URZ ;  /* 0x0000000e090e7299 */ /* 0x000fe2000800063f */
[----:B------:R-:W-:Y:S01]  /*22120*/  ULDC.64 UR40, c[0x0][0x198] ;  /* 0x0000660000287ab9 */ /* 0x000fe20000000a00 */
[----:B0-----:R-:W-:-:S05]  /*22130*/  VIADD R0, R0, 0x3f ;  /* 0x0000003f00007836 */ /* 0x001fca0000000000 */
[----:B------:R-:W-:Y:S01]  /*22140*/  SHF.R.S32.HI R5, RZ, 0x1f, R0 ;  /* 0x0000001fff057819 */ /* 0x000fe20000011400 */
[----:B-1----:R-:W-:-:S03]  /*22150*/  ULOP3.LUT UR6, UR4, 0x1, URZ, 0xc0, !UPT ;  /* 0x0000000104067892 */ /* 0x002fc6000f8ec03f */
[----:B------:R-:W-:Y:S01]  /*22160*/  LEA.HI R0, R5, R0, RZ, 0x6 ;  /* 0x0000000005007211 */ /* 0x000fe200078f30ff */
[----:B------:R-:W-:Y:S02]  /*22170*/  USHF.R.U32.HI UR45, URZ, 0x1, UR4 ;  /* 0x000000013f2d7899 */ /* 0x000fe40008011604 */
[----:B------:R-:W-:Y:S01]  /*22180*/  USHF.L.U32 UR21, UR4, 0x7, URZ ;  /* 0x0000000704157899 */ /* 0x000fe2000800063f */
[----:B------:R-:W-:Y:S01]  /*22190*/  SHF.R.S32.HI R0, RZ, 0x6, R0 ;  /* 0x00000006ff007819 */ /* 0x000fe20000011400 */
[----:B------:R-:W-:Y:S02]  /*221a0*/  USHF.L.U32 UR46, UR4, 0xc, URZ ;  /* 0x0000000c042e7899 */ /* 0x000fe4000800063f */
[----:B------:R-:W-:Y:S02]  /*221b0*/  ULOP3.LUT UR4, UR4, 0xfffffffe, URZ, 0xc0, !UPT ;  /* 0xfffffffe04047892 */ /* 0x000fe4000f8ec03f */
[----:B------:R-:W-:Y:S01]  /*221c0*/  UISETP.GT.U32.AND UP0, UPT, UR6, 0xffff, UPT ;  /* 0x0000ffff0600788c */ /* 0x000fe2000bf04070 */
[----:B------:R-:W-:Y:S01]  /*221d0*/  VIADD R16, R0, 0x1 ;  /* 0x0000000100107836 */ /* 0x000fe20000000000 */
[----:B------:R-:W-:-:S02]  /*221e0*/  USHF.L.U32 UR22, UR9, UR4, URZ ;  /* 0x0000000409167299 */ /* 0x000fc4000800063f */
[----:B------:R-:W-:Y:S02]  /*221f0*/  ULOP3.LUT UR7, UR4, 0x1, URZ, 0xfc, !UPT ;  /* 0x0000000104077892 */ /* 0x000fe4000f8efc3f */
[----:B------:R-:W-:Y:S02]  /*22200*/  UIMAD.WIDE.U32 UR4, UR5, UR8, URZ ;  /* 0x00000008050472a5 */ /* 0x000fe4000f8e003f */
[----:B------:R-:W-:Y:S01]  /*22210*/  USEL UR6, UR6, 0xffff, !UP0 ;  /* 0x0000ffff06067887 */ /* 0x000fe2000c000000 */
[----:B------:R-:W-:Y:S01]  /*22220*/  ULDC UR8, c[0x0][0x14] ;  /* 0x0000050000087ab9 */ /* 0x000fe20000000800 */
[----:B------:R-:W-:Y:S02]  /*22230*/  USHF.L.U32 UR7, UR9, UR7, URZ ;  /* 0x0000000709077299 */ /* 0x000fe4000800063f */
[----:B------:R-:W-:Y:S02]  /*22240*/  UIMAD.WIDE.U32 UR30, UR4, UR8, URZ ;  /* 0x00000008041e72a5 */ /* 0x000fe4000f8e003f */
[----:B------:R-:W-:-:S02]  /*22250*/  UIMAD UR23, UR5, UR8, URZ ;  /* 0x00000008051772a4 */ /* 0x000fc4000f8e023f */
[----:B------:R-:W-:Y:S02]  /*22260*/  ULOP3.LUT UR6, UR6, 0xffff, URZ, 0xc0, !UPT ;  /* 0x0000ffff06067892 */ /* 0x000fe4000f8ec03f */
[----:B------:R-:W-:Y:S02]  /*22270*/  ULOP3.LUT UR21, UR21, 0x80, URZ, 0xc0, !UPT ;  /* 0x0000008015157892 */ /* 0x000fe4000f8ec03f */
[----:B------:R-:W-:Y:S02]  /*22280*/  ULOP3.LUT UR22, UR22, UR7, URZ, 0xfc, !UPT ;  /* 0x0000000716167292 */ /* 0x000fe4000f8efc3f */
[----:B------:R-:W-:Y:S02]  /*22290*/  UIADD3 UR23, UR31, UR23, URZ ;  /* 0x000000171f177290 */ /* 0x000fe4000fffe03f */
[----:B------:R-:W-:-:S12]  /*222a0*/  USHF.L.U32 UR29, UR29, UR6, URZ ;  /* 0x000000061d1d7299 */ /* 0x000fd8000800063f */
.L_x_559:
[----:B------:R-:W-:-:S03]  /*222b0*/  UMOV UR4, 0xffffffff ;  /* 0xffffffff00047882 */ /* 0x000fc60000000000 */
[----:B------:R-:W-:Y:S05]  /*222c0*/  BRA.DIV UR4, `(.L_x_549) ;  /* 0x0000001204147947 */ /* 0x000fea000b800000 */
[----:B------:R-:W-:-:S13]  /*222d0*/  ELECT P6, URZ, PT ;  /* 0x00000000003f782f */ /* 0x000fda00038c0000 */
.L_x_570:
[----:B------:R-:W0:Y:S01]  /*222e0*/  LDC R4, c[0x0][0x28c] ;  /* 0x0000a300ff047b82 */ /* 0x000e220000000800 */
[----:B------:R-:W-:Y:S01]  /*222f0*/  BSSY B1, `(.L_x_550) ;  /* 0x000004a000017945 */ /* 0x000fe20003800000 */
[----:B0-----:R-:W-:-:S13]  /*22300*/  ISETP.LT.OR P6, PT, R4, 0x1, !P6 ;  /* 0x000000010400780c */ /* 0x001fda00077c1670 */
[----:B------:R-:W-:Y:S05]  /*22310*/  @P6 BRA `(.L_x_551) ;  /* 0x00000004001c6947 */ /* 0x000fea0003800000 */
[----:B------:R-:W-:Y:S01]  /*22320*/  LEA R3, R3, UR45, 0x1 ;  /* 0x0000002d03037c11 */ /* 0x000fe2000f8e08ff */
[----:B------:R-:W-:Y:S01]  /*22330*/  IMAD.MOV.U32 R13, RZ, RZ, RZ ;  /* 0x000000ffff0d7224 */ /* 0x000fe200078e00ff */
[----:B------:R-:W-:Y:S01]  /*22340*/  LEA R2, R2, UR21, 0x8 ;  /* 0x0000001502027c11 */ /* 0x000fe2000f8e40ff */
[----:B------:R-:W-:Y:S01]  /*22350*/  IMAD.MOV.U32 R5, RZ, RZ, R7 ;  /* 0x000000ffff057224 */ /* 0x000fe200078e0007 */
[----:B------:R-:W-:Y:S01]  /*22360*/  MOV R4, R16 ;  /* 0x0000001000047202 */ /* 0x000fe20000000f00 */
[----:B------:R-:W-:Y:S02]  /*22370*/  IMAD.SHL.U32 R3, R3, 0x80, RZ ;  /* 0x0000008003037824 */ /* 0x000fe400078e00ff */
[----:B------:R-:W-:-:S07]  /*22380*/  IMAD.MOV.U32 R8, RZ, RZ, R6 ;  /* 0x000000ffff087224 */ /* 0x000fce00078e0006 */
.L_x_554:
[----:B------:R-:W0:Y:S01]  /*22390*/  S2R R12, SR_CgaCtaId ;  /* 0x00000000000c7919 */ /* 0x000e220000008800 */
[----:B------:R-:W-:Y:S01]  /*223a0*/  MOV R11, 0x400 ;  /* 0x00000400000b7802 */ /* 0x000fe20000000f00 */
[----:B------:R-:W1:Y:S03]  /*223b0*/  S2R R14, SR_TID.X ;  /* 0x00000000000e7919 */ /* 0x000e660000002100 */
[----:B0-----:R-:W-:Y:S02]  /*223c0*/  LEA R15, R12, R11, 0x18 ;  /* 0x0000000b0c0f7211 */ /* 0x001fe400078ec0ff */
[----:B------:R-:W-:Y:S02]  /*223d0*/  SHF.L.U32 R11, R5, 0x1f, RZ ;  /* 0x0000001f050b7819 */ /* 0x000fe400000006ff */
[----:B-1----:R-:W-:Y:S01]  /*223e0*/  LOP3.LUT P1, RZ, R14, 0x7f, RZ, 0xc0, !PT ;  /* 0x0000007f0eff7812 */ /* 0x002fe2000782c0ff */
[----:B------:R-:W-:-:S04]  /*223f0*/  IMAD R12, R8, 0x8, R15 ;  /* 0x00000008080c7824 */ /* 0x000fc800078e020f */
[----:B------:R-:W0:Y:S02]  /*22400*/  SYNCS.PHASECHK.TRANS64.TRYWAIT P0, [R12+URZ+0x20], R11 ;  /* 0x0000200b0c0075a7 */ /* 0x000e24000800017f */
[----:B0-----:R-:W-:Y:S06]  /*22410*/  @!P0 BRA `(.L_x_552) ;  /* 0x0000000c00e08947 */ /* 0x001fec0003800000 */
.L_x_571:
[----:B0-----:R-:W0:Y:S01]  /*22420*/  @!P1 LDC R11, c[0x0][0x500] ;  /* 0x00014000ff0b9b82 */ /* 0x001e220000000800 */
[----:B------:R-:W-:-:S04]  /*22430*/  UPRMT UR4, UR44, 0x9910, URZ ;  /* 0x000099102c047896 */ /* 0x000fc8000800003f */
[----:B------:R-:W-:-:S06]  /*22440*/  UISETP.NE.AND UP0, UPT, UR4, 0x2, UPT ;  /* 0x000000020400788c */ /* 0x000fcc000bf05270 */
[----:B------:R-:W-:Y:S01]  /*22450*/  PLOP3.LUT P0, PT, PT, PT, UP0, 0x80, 0x0 ;  /* 0x000000000000781c */ /* 0x000fe20003f0f008 */
[----:B0-----:R0:W-:-:S12]  /*22460*/  @!P1 SYNCS.ARRIVE.TRANS64 RZ, [R12+URZ], R11 ;  /* 0x0000000b0cff99a7 */ /* 0x0011d8000800003f */
[----:B------:R-:W-:Y:S05]  /*22470*/  @P0 BRA `(.L_x_553) ;  /* 0x0000000000040947 */ /* 0x000fea0003800000 */
[----:B------:R-:W-:Y:S01]  /*22480*/  BPT.TRAP 0x1 ;  /* 0x000000040000795c */ /* 0x000fe20000300000 */
.L_x_553:
[----:B------:R-:W-:Y:S01]  /*22490*/  R2UR UR8, R8 ;  /* 0x00000000080872ca */ /* 0x000fe200000e0000 */
[----:B------:R-:W-:Y:S01]  /*224a0*/  VIADD R4, R4, 0xffffffff ;  /* 0xffffffff04047836 */ /* 0x000fe20000000000 */
[----:B------:R-:W-:Y:S01]  /*224b0*/  R2UR UR10, R15 ;  /* 0x000000000f0a72ca */ /* 0x000fe200000e0000 */
[----:B------:R-:W-:Y:S01]  /*224c0*/  UIADD3 UR4, UP0, UR40, 0xf0, URZ ;  /* 0x000000f028047890 */ /* 0x000fe2000ff1e03f */
[----:B------:R-:W-:Y:S01]  /*224d0*/  R2UR UR34, R13 ;  /* 0x000000000d2272ca */ /* 0x000fe200000e0000 */
[----:B------:R-:W-:Y:S01]  /*224e0*/  UIADD3 UR42, UP1, UR40, 0x1f0, URZ ;  /* 0x000001f0282a7890 */ /* 0x000fe2000ff3e03f */
[----:B------:R-:W-:Y:S01]  /*224f0*/  R2UR UR33, R12 ;  /* 0x000000000c2172ca */ /* 0x000fe200000e0000 */
[----:B------:R-:W-:Y:S01]  /*22500*/  UIADD3.X UR5, URZ, UR41, URZ, UP0, !UPT ;  /* 0x000000293f057290 */ /* 0x000fe200087fe43f */
[----:B------:R-:W-:Y:S01]  /*22510*/  R2UR UR35, R3 ;  /* 0x00000000032372ca */ /* 0x000fe200000e0000 */
[----:B------:R-:W-:Y:S01]  /*22520*/  UPRMT UR37, URZ, 0x5410, UR29 ;  /* 0x000054103f257896 */ /* 0x000fe2000800001d */
[----:B------:R-:W-:Y:S01]  /*22530*/  R2UR UR36, R10 ;  /* 0x000000000a2472ca */ /* 0x000fe200000e0000 */
[----:B------:R-:W-:Y:S01]  /*22540*/  UIADD3.X UR43, URZ, UR41, URZ, UP1, !UPT ;  /* 0x000000293f2b7290 */ /* 0x000fe20008ffe43f */
[----:B------:R-:W-:Y:S01]  /*22550*/  R2UR UR19, R2 ;  /* 0x00000000021372ca */ /* 0x000fe200000e0000 */
[----:B------:R-:W-:Y:S01]  /*22560*/  USHF.L.U32 UR8, UR8, 0xe, URZ ;  /* 0x0000000e08087899 */ /* 0x000fe2000800063f */
[----:B------:R-:W-:Y:S01]  /*22570*/  ISETP.GT.AND P1, PT, R4, 0x1, PT ;  /* 0x000000010400780c */ /* 0x000fe20003f24270 */
[----:B------:R-:W-:Y:S01]  /*22580*/  UPRMT UR47, URZ, 0x5410, UR22 ;  /* 0x000054103f2f7896 */ /* 0x000fe20008000016 */
[----:B------:R-:W-:Y:S01]  /*22590*/  IADD3 R8, R8, 0x1, RZ ;  /* 0x0000000108087810 */ /* 0x000fe20007ffe0ff */
[----:B------:R-:W-:Y:S01]  /*225a0*/  ULEA UR9, UR45, UR8, 0xc ;  /* 0x000000082d097291 */ /* 0x000fe2000f8e603f */
[----:B------:R-:W-:Y:S01]  /*225b0*/  VIADD R13, R13, 0x40 ;  /* 0x000000400d0d7836 */ /* 0x000fe20000000000 */
[----:B------:R-:W-:Y:S01]  /*225c0*/  ULOP3.LUT UR8, UR8, 0x1000, UR46, 0xf8, !UPT ;  /* 0x0000100008087892 */ /* 0x000fe2000f8ef82e */
[----:B------:R-:W-:Y:S01]  /*225d0*/  ISETP.NE.AND P0, PT, R8, 0x4, PT ;  /* 0x000000040800780c */ /* 0x000fe20003f05270 */
[----:B------:R-:W-:-:S02]  /*225e0*/  ULEA UR24, UR9, UR10, 0x2 ;  /* 0x0000000a09187291 */ /* 0x000fc4000f8e103f */
[----:B------:R-:W-:Y:S01]  /*225f0*/  ULEA UR8, UR8, UR10, 0x2 ;  /* 0x0000000a08087291 */ /* 0x000fe2000f8e103f */
[----:B0-----:R-:W-:Y:S01]  /*22600*/  SEL R12, RZ, 0x1, P0 ;  /* 0x00000001ff0c7807 */ /* 0x001fe20000000000 */
[----:B------:R-:W-:Y:S01]  /*22610*/  UIADD3 UR32, UR24, 0x100, URZ ;  /* 0x0000010018207890 */ /* 0x000fe2000fffe03f */
[----:B------:R-:W-:Y:S01]  /*22620*/  SEL R8, R8, RZ, P0 ;  /* 0x000000ff08087207 */ /* 0x000fe20000000000 */
[----:B------:R-:W-:Y:S01]  /*22630*/  UIADD3 UR26, UR34, 0x20, URZ ;  /* 0x00000020221a7890 */ /* 0x000fe2000fffe03f */
[----:B------:R-:W-:Y:S01]  /*22640*/  LOP3.LUT R5, R5, R12, RZ, 0x3c, !PT ;  /* 0x0000000c05057212 */ /* 0x000fe200078e3cff */
[----:B------:R-:W-:Y:S02]  /*22650*/  UIADD3 UR24, UR24, 0x8100, URZ ;  /* 0x0000810018187890 */ /* 0x000fe4000fffe03f */
[----:B------:R-:W-:Y:S02]  /*22660*/  UIADD3 UR16, UR8, 0x40100, URZ ;  /* 0x0004010008107890 */ /* 0x000fe4000fffe03f */
[----:B------:R-:W-:Y:S01]  /*22670*/  UIADD3 UR8, UR8, 0x48100, URZ ;  /* 0x0004810008087890 */ /* 0x000fe2000fffe03f */
[----:B------:R-:W-:Y:S01]  /*22680*/  UMOV UR6, 0x0 ;  /* 0x0000000000067882 */ /* 0x000fe20000000000 */
[----:B------:R-:W-:Y:S01]  /*22690*/  UMOV UR7, 0x10000000 ;  /* 0x1000000000077882 */ /* 0x000fe20000000000 */
[----:B------:R-:W-:Y:S01]  /*226a0*/  UMOV UR25, UR33 ;  /* 0x0000002100197c82 */ /* 0x000fe20008000000 */
[----:B------:R-:W-:Y:S01]  /*226b0*/  UMOV UR27, UR35 ;  /* 0x00000023001b7c82 */ /* 0x000fe20008000000 */
[----:B------:R-:W-:Y:S01]  /*226c0*/  UMOV UR28, UR36 ;  /* 0x00000024001c7c82 */ /* 0x000fe20008000000 */
[----:B------:R-:W-:Y:S01]  /*226d0*/  UMOV UR17, UR33 ;  /* 0x0000002100117c82 */ /* 0x000fe20008000000 */
[----:B------:R-:W-:Y:S01]  /*226e0*/  UMOV UR18, UR34 ;  /* 0x0000002200127c82 */ /* 0x000fe20008000000 */
[----:B------:R-:W-:Y:S01]  /*226f0*/  UMOV UR20, UR36 ;  /* 0x0000002400147c82 */ /* 0x000fe20008000000 */
[----:B------:R0:W-:Y:S01]  /*22700*/  UTMALDG.3D.MULTICAST [UR32], [UR4], UR37, desc[UR6] ;  /* 0x00000620040073b4 */ /* 0x0001e20008011825 */
[----:B------:R-:W-:Y:S01]  /*22710*/  UMOV UR9, UR33 ;  /* 0x0000002100097c82 */ /* 0x000fe20008000000 */
[----:B------:R-:W-:Y:S01]  /*22720*/  UMOV UR11, UR19 ;  /* 0x00000013000b7c82 */ /* 0x000fe20008000000 */
[----:B------:R-:W-:Y:S01]  /*22730*/  UMOV UR12, UR36 ;  /* 0x00000024000c7c82 */ /* 0x000fe20008000000 */
[----:B------:R-:W-:Y:S01]  /*22740*/  UMOV UR10, UR26 ;  /* 0x0000001a000a7c82 */ /* 0x000fe20008000000 */
[----:B------:R0:W-:Y:S01]  /*22750*/  UTMALDG.3D.MULTICAST [UR24], [UR4], UR37, desc[UR6] ;  /* 0x00000618040073b4 */ /* 0x0001e20008011825 */
[----:B------:R0:W-:Y:S01]  /*22760*/  UTMALDG.3D.MULTICAST [UR16], [UR42], UR47, desc[UR6] ;  /* 0x000006102a0073b4 */ /* 0x0001e2000801182f */
[----:B------:R0:W-:Y:S02]  /*22770*/  UTMALDG.3D.MULTICAST [UR8], [UR42], UR47, desc[UR6] ;  /* 0x000006082a0073b4 */ /* 0x0001e4000801182f */
[----:B0-----:R-:W-:Y:S05]  /*22780*/  @P1 BRA `(.L_x_554) ;  /* 0xfffffffc00001947 */ /* 0x001fea000383ffff */
.L_x_551:
[----:B------:R-:W-:Y:S05]  /*22790*/  BSYNC B1 ;  /* 0x0000000000017941 */ /* 0x000fea0003800000 */
.L_x_550:
[----:B------:R-:W2:Y:S01]  /*227a0*/  LDL.LU R15, [R1+0x200] ;  /* 0x00020000010f7983 */ /* 0x000ea20000300800 */
[----:B------:R-:W-:Y:S01]  /*227b0*/  LOP3.LUT P2, RZ, R9, 0xff, RZ, 0xc0, !PT ;  /* 0x000000ff09ff7812 */ /* 0x000fe2000784c0ff */
[----:B------:R-:W-:Y:S01]  /*227c0*/  IMAD.IADD R6, R0, 0x1, R6 ;  /* 0x0000000100067824 */ /* 0x000fe200078e0206 */
[----:B------:R-:W-:Y:S01]  /*227d0*/  ULDC.64 UR4, c[0x0][0x650] ;  /* 0x0001940000047ab9 */ /* 0x000fe20000000a00 */
[----:B------:R-:W3:Y:S01]  /*227e0*/  LDL.LU R14, [R1+0x204] ;  /* 0x00020400010e7983 */ /* 0x000ee20000300800 */
[----:B------:R-:W-:Y:S01]  /*227f0*/  BSSY B1, `(.L_x_555) ;  /* 0x0000074000017945 */ /* 0x000fe20003800000 */
[----:B------:R-:W-:Y:S01]  /*22800*/  IMAD.MOV.U32 R10, RZ, RZ, -0x1 ;  /* 0xffffffffff0a7424 */ /* 0x000fe200078e00ff */
[----:B------:R-:W-:Y:S02]  /*22810*/  SHF.R.U32.HI R2, RZ, 0x2, R6 ;  /* 0x00000002ff027819 */ /* 0x000fe40000011606 */
[----:B------:R-:W-:Y:S02]  /*22820*/  ISETP.GT.U32.AND P0, PT, R6, 0x3, PT ;  /* 0x000000030600780c */ /* 0x000fe40003f04070 */
[----:B------:R-:W-:-:S02]  /*22830*/  LOP3.LUT R2, R2, 0x1, RZ, 0xc0, !PT ;  /* 0x0000000102027812 */ /* 0x000fc400078ec0ff */
[----:B------:R-:W-:Y:S01]  /*22840*/  ISETP.LT.U32.AND P0, PT, R0, 0x4, P0 ;  /* 0x000000040000780c */ /* 0x000fe20000701070 */
[----:B------:R-:W0:Y:S01]  /*22850*/  @P2 S2R R3, SR_CgaCtaId ;  /* 0x0000000000032919 */ /* 0x000e220000008800 */
[----:B------:R-:W-:Y:S02]  /*22860*/  ISETP.NE.U32.AND P1, PT, R2, 0x1, PT ;  /* 0x000000010200780c */ /* 0x000fe40003f25070 */
[----:B------:R-:W-:Y:S02]  /*22870*/  @P2 MOV R2, 0x400 ;  /* 0x0000040000022802 */ /* 0x000fe40000000f00 */
[----:B------:R-:W-:Y:S02]  /*22880*/  ISETP.GT.U32.AND P1, PT, R0, 0x3, !P1 ;  /* 0x000000030000780c */ /* 0x000fe40004f24070 */
[----:B------:R-:W-:Y:S02]  /*22890*/  LOP3.LUT R6, R6, 0x3, RZ, 0xc0, !PT ;  /* 0x0000000306067812 */ /* 0x000fe400078ec0ff */
[----:B------:R-:W-:-:S02]  /*228a0*/  PRMT R4, RZ, 0x7610, R4 ;  /* 0x00007610ff047816 */ /* 0x000fc40000000004 */
[----:B------:R-:W-:Y:S02]  /*228b0*/  PRMT R9, RZ, 0x7610, R9 ;  /* 0x00007610ff097816 */ /* 0x000fe40000000009 */
[----:B0-----:R-:W-:Y:S02]  /*228c0*/  @P2 LEA R2, R3, R2, 0x18 ;  /* 0x0000000203022211 */ /* 0x001fe400078ec0ff */
[----:B------:R-:W-:Y:S02]  /*228d0*/  SEL R3, RZ, 0x1, !P1 ;  /* 0x00000001ff037807 */ /* 0x000fe40004800000 */
[----:B------:R0:W-:Y:S02]  /*228e0*/  @P2 SYNCS.ARRIVE.TRANS64.A1T0 RZ, [R2+URZ+0x58], RZ ;  /* 0x000058ff02ff29a7 */ /* 0x0001e4000810003f */
[----:B0-----:R-:W-:-:S04]  /*228f0*/  SEL R2, RZ, 0x1, !P0 ;  /* 0x00000001ff027807 */ /* 0x001fc80004000000 */
[----:B------:R-:W-:Y:S01]  /*22900*/  LOP3.LUT R7, R3, R7, R2, 0x96, !PT ;  /* 0x0000000703077212 */ /* 0x000fe200078e9602 */
[----:B------:R-:W-:Y:S01]  /*22910*/  IMAD.MOV.U32 R2, RZ, RZ, -0x1 ;  /* 0xffffffffff027424 */ /* 0x000fe200078e00ff */
[----:B------:R-:W-:Y:S02]  /*22920*/  MOV R3, 0xffffffff ;  /* 0xffffffff00037802 */ /* 0x000fe40000000f00 */
[----:B---3--:R-:W-:-:S04]  /*22930*/  IADD3 R14, P0, R14, UR30, RZ ;  /* 0x0000001e0e0e7c10 */ /* 0x008fc8000ff1e0ff */
[----:B--2---:R-:W-:Y:S01]  /*22940*/  IADD3.X R15, R15, UR23, RZ, P0, !PT ;  /* 0x000000170f0f7c10 */ /* 0x004fe200087fe4ff */
[----:B------:R0:W-:Y:S01]  /*22950*/  STL [R1+0x204], R14 ;  /* 0x0002040e01007387 */ /* 0x0001e20000100800 */
[----:B------:R-:W-:-:S03]  /*22960*/  ISETP.GE.U32.AND P0, PT, R14, UR4, PT ;  /* 0x000000040e007c0c */ /* 0x000fc6000bf06070 */
[----:B------:R0:W-:Y:S01]  /*22970*/  STL [R1+0x200], R15 ;  /* 0x0002000f01007387 */ /* 0x0001e20000100800 */
[----:B------:R-:W-:-:S13]  /*22980*/  ISETP.GE.U32.AND.EX P0, PT, R15, UR5, PT, P0 ;  /* 0x000000050f007c0c */ /* 0x000fda000bf06100 */
[----:B0-----:R-:W-:Y:S05]  /*22990*/  @P0 BRA `(.L_x_556) ;  /* 0x0000000400640947 */ /* 0x001fea0003800000 */
[----:B------:R-:W0:Y:S01]  /*229a0*/  S2R R8, SR_CTAID.X ;  /* 0x0000000000087919 */ /* 0x000e220000002500 */
[----:B------:R-:W-:Y:S01]  /*229b0*/  ULDC UR4, c[0x0][0x150] ;  /* 0x0000540000047ab9 */ /* 0x000fe20000000800 */
[----:B------:R-:W1:Y:S01]  /*229c0*/  LDC R3, c[0x0][0x144] ;  /* 0x00005100ff037b82 */ /* 0x000e620000000800 */
[----:B------:R-:W-:Y:S01]  /*229d0*/  UISETP.NE.AND UP0, UPT, UR39, URZ, UPT ;  /* 0x0000003f2700728c */ /* 0x000fe2000bf05270 */
[----:B------:R-:W2:Y:S01]  /*229e0*/  S2R R5, SR_CTAID.Y ;  /* 0x0000000000057919 */ /* 0x000ea20000002600 */
[----:B------:R-:W-:-:S04]  /*229f0*/  ULDC UR7, c[0x0][0x630] ;  /* 0x00018c0000077ab9 */ /* 0x000fc80000000800 */
[----:B------:R-:W-:Y:S01]  /*22a00*/  PLOP3.LUT P0, PT, PT, PT, UP0, 0x80, 0x0 ;  /* 0x000000000000781c */ /* 0x000fe20003f0f008 */
[----:B------:R-:W3:Y:S01]  /*22a10*/  LDC R12, c[0x0][0x148] ;  /* 0x00005200ff0c7b82 */ /* 0x000ee20000000800 */
[----:B0-----:R-:W-:Y:S02]  /*22a20*/  I2FP.F32.U32 R2, R8 ;  /* 0x0000000800027245 */ /* 0x001fe40000201000 */
[----:B--2---:R-:W-:-:S03]  /*22a30*/  I2FP.F32.U32 R4, R5 ;  /* 0x0000000500047245 */ /* 0x004fc60000201000 */
[----:B------:R-:W-:Y:S01]  /*22a40*/  FMUL R2, R2, UR4 ;  /* 0x0000000402027c20 */ /* 0x000fe20008400000 */
[----:B------:R-:W-:Y:S02]  /*22a50*/  ULDC UR4, c[0x0][0x154] ;  /* 0x0000550000047ab9 */ /* 0x000fe40000000800 */
[----:B------:R-:W-:Y:S01]  /*22a60*/  FMUL R10, R4, UR4 ;  /* 0x00000004040a7c20 */ /* 0x000fe20008400000 */
[----:B------:R-:W-:Y:S02]  /*22a70*/  ULDC.64 UR4, c[0x0][0x628] ;  /* 0x00018a0000047ab9 */ /* 0x000fe40000000a00 */
[----:B------:R-:W0:Y:S08]  /*22a80*/  F2I.U32.TRUNC.NTZ R2, R2 ;  /* 0x0000000200027305 */ /* 0x000e30000020f000 */
[----:B------:R-:W2:Y:S01]  /*22a90*/  F2I.U32.TRUNC.NTZ R10, R10 ;  /* 0x0000000a000a7305 */ /* 0x000ea2000020f000 */
[----:B0-----:R-:W-:-:S02]  /*22aa0*/  IMAD.MOV R4, RZ, RZ, -R2 ;  /* 0x000000ffff047224 */ /* 0x001fc400078e0a02 */
[----:B------:R-:W-:Y:S02]  /*22ab0*/  IMAD.MOV.U32 R2, RZ, RZ, R14 ;  /* 0x000000ffff027224 */ /* 0x000fe400078e000e */
[----:B-1----:R-:W-:Y:S01]  /*22ac0*/  IMAD R8, R3, R4, R8 ;  /* 0x0000000403087224 */ /* 0x002fe200078e0208 */
[----:B--2---:R-:W-:-:S05]  /*22ad0*/  IADD3 R3, -R10, RZ, RZ ;  /* 0x000000ff0a037210 */ /* 0x004fca0007ffe1ff */
[----:B---3--:R-:W-:Y:S01]  /*22ae0*/  @P0 IMAD R8, R12, R3, R5 ;  /* 0x000000030c080224 */ /* 0x008fe200078e0205 */
[----:B------:R-:W-:Y:S01]  /*22af0*/  ISETP.NE.U32.AND P0, PT, RZ, UR4, PT ;  /* 0x00000004ff007c0c */ /* 0x000fe2000bf05070 */
[----:B------:R-:W-:-:S03]  /*22b00*/  IMAD.MOV.U32 R3, RZ, RZ, R15 ;  /* 0x000000ffff037224 */ /* 0x000fc600078e000f */
[----:B------:R-:W-:-:S13]  /*22b10*/  ISETP.NE.AND.EX P0, PT, RZ, UR5, PT, P0 ;  /* 0x00000005ff007c0c */ /* 0x000fda000bf05300 */
[----:B------:R-:W-:Y:S05]  /*22b20*/  @!P0 BRA `(.L_x_557) ;  /* 0x0000000000288947 */ /* 0x000fea0003800000 */
[----:B------:R-:W-:Y:S02]  /*22b30*/  ULDC UR6, c[0x0][0x634] ;  /* 0x00018d0000067ab9 */ /* 0x000fe40000000800 */
[----:B------:R-:W-:-:S05]  /*22b40*/  IADD3 R3, P0, R14, UR6, RZ ;  /* 0x000000060e037c10 */ /* 0x000fca000ff1e0ff */
[----:B------:R-:W-:-:S04]  /*22b50*/  IMAD.X R11, RZ, RZ, R15, P0 ;  /* 0x000000ffff0b7224 */ /* 0x000fc800000e060f */
[----:B------:R-:W-:-:S04]  /*22b60*/  IMAD.WIDE.U32 R4, R11, UR4, RZ ;  /* 0x000000040b047c25 */ /* 0x000fc8000f8e00ff */
[----:B------:R-:W-:-:S04]  /*22b70*/  IMAD.WIDE.U32 R4, P0, R3, UR5, R4 ;  /* 0x0000000503047c25 */ /* 0x000fc8000f800004 */
[----:B------:R-:W-:-:S04]  /*22b80*/  IMAD.WIDE.U32 R2, R3, UR4, RZ ;  /* 0x0000000403027c25 */ /* 0x000fc8000f8e00ff */
[----:B------:R-:W-:Y:S01]  /*22b90*/  IMAD.MOV.U32 R2, RZ, RZ, R5 ;  /* 0x000000ffff027224 */ /* 0x000fe200078e0005 */
[----:B------:R-:W-:Y:S02]  /*22ba0*/  IADD3 RZ, P1, R3, R4, RZ ;  /* 0x0000000403ff7210 */ /* 0x000fe40007f3e0ff */
[----:B------:R-:W-:-:S03]  /*22bb0*/  IADD3.X R3, RZ, RZ, RZ, P0, !PT ;  /* 0x000000ffff037210 */ /* 0x000fc600007fe4ff */
[----:B------:R-:W-:-:S08]  /*22bc0*/  IMAD.WIDE.U32.X R2, R11, UR5, R2, P1 ;  /* 0x000000050b027c25 */ /* 0x000fd000088e0402 */
.L_x_557:
[--C-:B------:R-:W-:Y:S01]  /*22bd0*/  SHF.R.U64 R10, R2, UR7, R3.reuse ;  /* 0x00000007020a7c19 */ /* 0x100fe20008001203 */
[----:B------:R-:W-:Y:S01]  /*22be0*/  ULDC.64 UR4, c[0x0][0x620] ;  /* 0x0001880000047ab9 */ /* 0x000fe20000000a00 */
[----:B------:R-:W-:Y:S01]  /*22bf0*/  SHF.R.U32.HI R2, RZ, UR7, R3 ;  /* 0x00000007ff027c19 */ /* 0x000fe20008011603 */
[----:B------:R-:W-:Y:S01]  /*22c00*/  ULDC.64 UR6, c[0x0][0x640] ;  /* 0x0001900000067ab9 */ /* 0x000fe20000000a00 */
[----:B------:R-:W-:Y:S02]  /*22c10*/  IADD3 R11, P0, RZ, -R10, RZ ;  /* 0x8000000aff0b7210 */ /* 0x000fe40007f1e0ff */
[----:B------:R-:W-:-:S03]  /*22c20*/  MOV R3, R15 ;  /* 0x0000000f00037202 */ /* 0x000fc60000000f00 */
[----:B------:R-:W-:Y:S01]  /*22c30*/  IMAD.X R2, RZ, RZ, ~R2, P0 ;  /* 0x000000ffff027224 */ /* 0x000fe200000e0e02 */
[----:B------:R-:W-:-:S03]  /*22c40*/  ISETP.NE.U32.AND P0, PT, RZ, UR6, PT ;  /* 0x00000006ff007c0c */ /* 0x000fc6000bf05070 */
[----:B------:R-:W-:Y:S01]  /*22c50*/  IMAD R2, R2, UR4, RZ ;  /* 0x0000000402027c24 */ /* 0x000fe2000f8e02ff */
[----:B------:R-:W-:-:S03]  /*22c60*/  ISETP.NE.AND.EX P0, PT, RZ, UR7, PT, P0 ;  /* 0x00000007ff007c0c */ /* 0x000fc6000bf05300 */
[----:B------:R-:W-:Y:S02]  /*22c70*/  IMAD R5, R11, UR5, R2 ;  /* 0x000000050b057c24 */ /* 0x000fe4000f8e0202 */
[----:B------:R-:W-:-:S04]  /*22c80*/  IMAD.MOV.U32 R2, RZ, RZ, R14 ;  /* 0x000000ffff027224 */ /* 0x000fc800078e000e */
[----:B------:R-:W-:Y:S01]  /*22c90*/  IMAD.WIDE.U32 R2, R11, UR4, R2 ;  /* 0x000000040b027c25 */ /* 0x000fe2000f8e0002 */
[----:B------:R-:W-:-:S03]  /*22ca0*/  ULDC UR4, c[0x0][0x618] ;  /* 0x0001860000047ab9 */ /* 0x000fc60000000800 */
[----:B------:R-:W-:-:S05]  /*22cb0*/  IMAD.IADD R3, R3, 0x1, R5 ;  /* 0x0000000103037824 */ /* 0x000fca00078e0205 */
[--C-:B------:R-:W-:Y:S02]  /*22cc0*/  SHF.R.U64 R11, R2, UR4, R3.reuse ;  /* 0x00000004020b7c19 */ /* 0x100fe40008001203 */
[----:B------:R-:W-:Y:S01]  /*22cd0*/  SHF.R.U32.HI R2, RZ, UR4, R3 ;  /* 0x00000004ff027c19 */ /* 0x000fe20008011603 */
[----:B------:R-:W-:-:S03]  /*22ce0*/  ULDC UR4, c[0x0][0x608] ;  /* 0x0001820000047ab9 */ /* 0x000fc60000000800 */
[--C-:B------:R-:W-:Y:S02]  /*22cf0*/  SHF.R.U64 R12, R11, UR4, R2.reuse ;  /* 0x000000040b0c7c19 */ /* 0x100fe40008001202 */
[----:B------:R-:W-:Y:S01]  /*22d00*/  SHF.R.U32.HI R3, RZ, UR4, R2 ;  /* 0x00000004ff037c19 */ /* 0x000fe20008011602 */
[----:B------:R-:W-:-:S03]  /*22d10*/  ULDC UR4, c[0x0][0x658] ;  /* 0x0001960000047ab9 */ /* 0x000fc60000000800 */
[--C-:B------:R-:W-:Y:S02]  /*22d20*/  SHF.R.U64 R13, R12, UR4, R3.reuse ;  /* 0x000000040c0d7c19 */ /* 0x100fe40008001203 */
[----:B------:R-:W-:-:S03]  /*22d30*/  SHF.R.U32.HI R14, RZ, UR4, R3 ;  /* 0x00000004ff0e7c19 */ /* 0x000fc60008011603 */
[----:B------:R-:W-:Y:S02]  /*22d40*/  IMAD.MOV.U32 R2, RZ, RZ, R13 ;  /* 0x000000ffff027224 */ /* 0x000fe400078e000d */
[----:B------:R-:W-:Y:S01]  /*22d50*/  IMAD.MOV.U32 R3, RZ, RZ, R14 ;  /* 0x000000ffff037224 */ /* 0x000fe200078e000e */
[----:B------:R-:W-:Y:S06]  /*22d60*/  @!P0 BRA `(.L_x_558) ;  /* 0x0000000000288947 */ /* 0x000fec0003800000 */
[----:B------:R-:W-:Y:S02]  /*22d70*/  ULDC UR4, c[0x0][0x64c] ;  /* 0x0001930000047ab9 */ /* 0x000fe40000000800 */
[----:B------:R-:W-:-:S04]  /*22d80*/  IADD3 R3, P0, R13, UR4, RZ ;  /* 0x000000040d037c10 */ /* 0x000fc8000ff1e0ff */
[----:B------:R-:W-:-:S05]  /*22d90*/  IADD3.X R14, RZ, R14, RZ, P0, !PT ;  /* 0x0000000eff0e7210 */ /* 0x000fca00007fe4ff */
[----:B------:R-:W-:-:S04]  /*22da0*/  IMAD.WIDE.U32 R4, R14, UR6, RZ ;  /* 0x000000060e047c25 */ /* 0x000fc8000f8e00ff */
[----:B------:R-:W-:-:S04]  /*22db0*/  IMAD.WIDE.U32 R4, P0, R3, UR7, R4 ;  /* 0x0000000703047c25 */ /* 0x000fc8000f800004 */
[----:B------:R-:W-:-:S04]  /*22dc0*/  IMAD.WIDE.U32 R2, R3, UR6, RZ ;  /* 0x0000000603027c25 */ /* 0x000fc8000f8e00ff */
[----:B------:R-:W-:Y:S01]  /*22dd0*/  IMAD.MOV.U32 R2, RZ, RZ, R5 ;  /* 0x000000ffff027224 */ /* 0x000fe200078e0005 */
[----:B------:R-:W-:Y:S01]  /*22de0*/  IADD3 RZ, P1, R3, R4, RZ ;  /* 0x0000000403ff7210 */ /* 0x000fe20007f3e0ff */
[----:B------:R-:W-:-:S04]  /*22df0*/  IMAD.X R3, RZ, RZ, RZ, P0 ;  /* 0x000000ffff037224 */ /* 0x000fc800000e06ff */
[----:B------:R-:W-:-:S08]  /*22e00*/  IMAD.WIDE.U32.X R2, R14, UR7, R2, P1 ;  /* 0x000000070e027c25 */ /* 0x000fd000088e0402 */
.L_x_558:
[----:B------:R-:W-:Y:S01]  /*22e10*/  ULDC UR4, c[0x0][0x648] ;  /* 0x0001920000047ab9 */ /* 0x000fe20000000800 */
[----:B------:R-:W-:Y:S01]  /*22e20*/  LOP3.LUT R12, R12, UR15, RZ, 0xc0, !PT ;  /* 0x0000000f0c0c7c12 */ /* 0x000fe2000f8ec0ff */
[----:B------:R-:W-:Y:S01]  /*22e30*/  UISETP.NE.AND UP0, UPT, UR39, URZ, UPT ;  /* 0x0000003f2700728c */ /* 0x000fe2000bf05270 */
[----:B------:R-:W-:Y:S01]  /*22e40*/  SHF.R.U64 R3, R2, UR4, R3 ;  /* 0x0000000402037c19 */ /* 0x000fe20008001203 */
[----:B------:R-:W-:Y:S01]  /*22e50*/  ULDC UR4, c[0x0][0x638] ;  /* 0x00018e0000047ab9 */ /* 0x000fe20000000800 */
[----:B------:R-:W-:-:S03]  /*22e60*/  MOV R4, 0x1 ;  /* 0x0000000100047802 */ /* 0x000fc60000000f00 */
[----:B------:R-:W-:Y:S01]  /*22e70*/  IMAD.MOV R2, RZ, RZ, -R3 ;  /* 0x000000ffff027224 */ /* 0x000fe200078e0a03 */
[----:B------:R-:W-:Y:S01]  /*22e80*/  PLOP3.LUT P0, PT, PT, PT, UP0, 0x40, 0x0 ;  /* 0x000000000000781c */ /* 0x000fe20003f0e808 */
[----:B------:R-:W-:Y:S01]  /*22e90*/  IMAD R5, R3, UR14, R12 ;  /* 0x0000000e03057c24 */ /* 0x000fe2000f8e020c */
[----:B------:R-:W-:Y:S01]  /*22ea0*/  PLOP3.LUT P1, PT, PT, PT, UP0, 0x40, 0x0 ;  /* 0x000000000000781c */ /* 0x000fe20003f2e808 */
[----:B------:R-:W-:Y:S01]  /*22eb0*/  IMAD R13, R2, UR4, R13 ;  /* 0x00000004020d7c24 */ /* 0x000fe2000f8e020d */
[----:B------:R-:W-:Y:S01]  /*22ec0*/  ULDC UR4, c[0x0][0x610] ;  /* 0x0001840000047ab9 */ /* 0x000fe20000000800 */
[----:B------:R-:W-:Y:S01]  /*22ed0*/  LOP3.LUT R2, R11, UR13, RZ, 0xc0, !PT ;  /* 0x0000000d0b027c12 */ /* 0x000fe2000f8ec0ff */
[----:B------:R-:W-:Y:S01]  /*22ee0*/  IMAD R8, R5, UR4, R8 ;  /* 0x0000000405087c24 */ /* 0x000fe2000f8e0208 */
[----:B------:R-:W-:-:S03]  /*22ef0*/  ULDC UR4, c[0x0][0x600] ;  /* 0x0001800000047ab9 */ /* 0x000fc60000000800 */
[----:B------:R-:W-:-:S05]  /*22f00*/  IMAD R13, R13, UR4, R2 ;  /* 0x000000040d0d7c24 */ /* 0x000fca000f8e0202 */
[----:B------:R-:W-:Y:S02]  /*22f10*/  SEL R2, R13, R8, P0 ;  /* 0x000000080d027207 */ /* 0x000fe40000000000 */
[----:B------:R-:W-:-:S07]  /*22f20*/  SEL R3, R8, R13, P1 ;  /* 0x0000000d08037207 */ /* 0x000fce0000800000 */
.L_x_556:
[----:B------:R-:W-:Y:S05]  /*22f30*/  BSYNC B1 ;  /* 0x0000000000017941 */ /* 0x000fea0003800000 */
.L_x_555:
[----:B------:R-:W-:-:S13]  /*22f40*/  LOP3.LUT P0, RZ, R4, 0xff, RZ, 0xc0, !PT ;  /* 0x000000ff04ff7812 */ /* 0x000fda000780c0ff */
[----:B------:R-:W-:Y:S05]  /*22f50*/  @P0 BRA `(.L_x_559) ;  /* 0xfffffff000d40947 */ /* 0x000fea000383ffff */
[----:B------:R-:W-:Y:S05]  /*22f60*/  BSYNC B0 ;  /* 0x0000000000007941 */ /* 0x000fea0003800000 */
.L_x_548:
[----:B------:R-:W-:-:S03]  /*22f70*/  UMOV UR4, 0xffffffff ;  /* 0xffffffff00047882 */ /* 0x000fc60000000000 */
[----:B------:R-:W-:Y:S05]  /*22f80*/  BRA.DIV UR4, `(.L_x_560) ;  /* 0x0000000604187947 */ /* 0x000fea000b800000 */
[----:B------:R-:W-:-:S13]  /*22f90*/  ELECT P6, URZ, PT ;  /* 0x00000000003f782f */ /* 0x000fda00038c0000 */
.L_x_574:
[----:B------:R-:W-:Y:S04]  /*22fa0*/  BSSY B0, `(.L_x_561) ;  /* 0x000002c000007945 */ /* 0x000fe80003800000 */
[----:B------:R-:W-:Y:S05]  /*22fb0*/  @!P6 BRA `(.L_x_562) ;  /* 0x0000000000a8e947 */ /* 0x000fea0003800000 */
[----:B------:R-:W-:-:S04]  /*22fc0*/  ULOP3.LUT UR4, UR38, 0x2, URZ, 0xfc, !UPT ;  /* 0x0000000226047892 */ /* 0x000fc8000f8efc3f */
[----:B------:R-:W-:-:S06]  /*22fd0*/  UISETP.NE.AND UP0, UPT, UR4, 0x3, UPT ;  /* 0x000000030400788c */ /* 0x000fcc000bf05270 */
[----:B------:R-:W-:-:S13]  /*22fe0*/  PLOP3.LUT P0, PT, PT, PT, UP0, 0x80, 0x0 ;  /* 0x000000000000781c */ /* 0x000fda0003f0f008 */
[----:B------:R-:W-:Y:S05]  /*22ff0*/  @!P0 BRA `(.L_x_563) ;  /* 0x0000000000048947 */ /* 0x000fea0003800000 */
[----:B------:R-:W-:Y:S01]  /*23000*/  BPT.TRAP 0x1 ;  /* 0x000000040000795c */ /* 0x000fe20000300000 */
.L_x_563:
[----:B------:R-:W0:Y:S01]  /*23010*/  S2R R3, SR_CgaCtaId ;  /* 0x0000000000037919 */ /* 0x000e220000008800 */
[----:B------:R-:W-:-:S04]  /*23020*/  MOV R0, 0x400 ;  /* 0x0000040000007802 */ /* 0x000fc80000000f00 */
[----:B0-----:R-:W-:Y:S02]  /*23030*/  LEA R3, R3, R0, 0x18 ;  /* 0x0000000003037211 */ /* 0x001fe400078ec0ff */
[----:B------:R-:W-:-:S03]  /*23040*/  SHF.L.U32 R0, R7, 0x1f, RZ ;  /* 0x0000001f07007819 */ /* 0x000fc600000006ff */
[----:B------:R-:W-:-:S04]  /*23050*/  VIADD R3, R3, 0x20 ;  /* 0x0000002003037836 */ /* 0x000fc80000000000 */
[----:B------:R-:W-:-:S04]  /*23060*/  IMAD R5, R6, 0x8, R3 ;  /* 0x0000000806057824 */ /* 0x000fc800078e0203 */
[----:B------:R-:W0:Y:S02]  /*23070*/  SYNCS.PHASECHK.TRANS64.TRYWAIT P0, [R5+URZ], R0 ;  /* 0x00000000050075a7 */ /* 0x000e24000800017f */
[----:B0-----:R-:W-:Y:S05]  /*23080*/  @!P0 BRA `(.L_x_564) ;  /* 0x0000000000f88947 */ /* 0x001fea0003800000 */
.L_x_575:
[----:B------:R-:W-:-:S05]  /*23090*/  VIADD R6, R6, 0x1 ;  /* 0x0000000106067836 */ /* 0x000fca0000000000 */
[----:B------:R-:W-:-:S04]  /*230a0*/  ISETP.NE.AND P0, PT, R6, 0x4, PT ;  /* 0x000000040600780c */ /* 0x000fc80003f05270 */
[----:B0-----:R-:W-:Y:S02]  /*230b0*/  SEL R0, RZ, 0x1, P0 ;  /* 0x00000001ff007807 */ /* 0x001fe40000000000 */
[----:B------:R-:W-:Y:S02]  /*230c0*/  SEL R6, R6, RZ, P0 ;  /* 0x000000ff06067207 */ /* 0x000fe40000000000 */
[----:B------:R-:W-:Y:S02]  /*230d0*/  LOP3.LUT R7, R7, R0, RZ, 0x3c, !PT ;  /* 0x0000000007077212 */ /* 0x000fe400078e3cff */
[----:B------:R-:W-:Y:S02]  /*230e0*/  LEA R5, R6, R3, 0x3 ;  /* 0x0000000306057211 */ /* 0x000fe400078e18ff */
[----:B------:R-:W-:-:S04]  /*230f0*/  SHF.L.U32 R0, R7, 0x1f, RZ ;  /* 0x0000001f07007819 */ /* 0x000fc800000006ff */
[----:B------:R-:W0:Y:S02]  /*23100*/  SYNCS.PHASECHK.TRANS64.TRYWAIT P0, [R5+URZ], R0 ;  /* 0x00000000050075a7 */ /* 0x000e24000800017f */
[----:B0-----:R-:W-:Y:S05]  /*23110*/  @!P0 BRA `(.L_x_565) ;  /* 0x0000000000e88947 */ /* 0x001fea0003800000 */
.L_x_576:
[----:B0-----:R-:W-:-:S05]  /*23120*/  VIADD R0, R6, 0x1 ;  /* 0x0000000106007836 */ /* 0x001fca0000000000 */
[----:B------:R-:W-:-:S04]  /*23130*/  ISETP.NE.AND P0, PT, R0, 0x4, PT ;  /* 0x000000040000780c */ /* 0x000fc80003f05270 */
[----:B------:R-:W-:Y:S02]  /*23140*/  SEL R2, RZ, 0x1, P0 ;  /* 0x00000001ff027807 */ /* 0x000fe40000000000 */
[----:B------:R-:W-:Y:S02]  /*23150*/  SEL R4, R0, RZ, P0 ;  /* 0x000000ff00047207 */ /* 0x000fe40000000000 */
[----:B------:R-:W-:-:S03]  /*23160*/  LOP3.LUT R7, R7, R2, RZ, 0x3c, !PT ;  /* 0x0000000207077212 */ /* 0x000fc600078e3cff */
[----:B------:R-:W-:Y:S01]  /*23170*/  IMAD R5, R4, 0x8, R3 ;  /* 0x0000000804057824 */ /* 0x000fe200078e0203 */
[----:B------:R-:W-:-:S04]  /*23180*/  SHF.L.U32 R0, R7, 0x1f, RZ ;  /* 0x0000001f07007819 */ /* 0x000fc800000006ff */
[----:B------:R-:W0:Y:S02]  /*23190*/  SYNCS.PHASECHK.TRANS64.TRYWAIT P0, [R5+URZ], R0 ;  /* 0x00000000050075a7 */ /* 0x000e24000800017f */
[----:B0-----:R-:W-:Y:S05]  /*231a0*/  @!P0 BRA `(.L_x_566) ;  /* 0x0000000000d88947 */ /* 0x001fea0003800000 */
.L_x_577:
[----:B0-----:R-:W-:-:S05]  /*231b0*/  VIADD R0, R4, 0x1 ;  /* 0x0000000104007836 */ /* 0x001fca0000000000 */
[----:B------:R-:W-:-:S04]  /*231c0*/  ISETP.NE.AND P0, PT, R0, 0x4, PT ;  /* 0x000000040000780c */ /* 0x000fc80003f05270 */
[----:B------:R-:W-:Y:S02]  /*231d0*/  SEL R2, RZ, 0x1, P0 ;  /* 0x00000001ff027807 */ /* 0x000fe40000000000 */
[----:B------:R-:W-:Y:S02]  /*231e0*/  SEL R0, R0, RZ, P0 ;  /* 0x000000ff00007207 */ /* 0x000fe40000000000 */
[----:B------:R-:W-:Y:S02]  /*231f0*/  LOP3.LUT R2, R7, R2, RZ, 0x3c, !PT ;  /* 0x0000000207027212 */ /* 0x000fe400078e3cff */
[----:B------:R-:W-:Y:S02]  /*23200*/  LEA R3, R0, R3, 0x3 ;  /* 0x0000000300037211 */ /* 0x000fe400078e18ff */
[----:B------:R-:W-:-:S07]  /*23210*/  SHF.L.U32 R0, R2, 0x1f, RZ ;  /* 0x0000001f02007819 */ /* 0x000fce00000006ff */
.L_x_567:
[----:B0-----:R0:W1:Y:S02]  /*23220*/  SYNCS.PHASECHK.TRANS64.TRYWAIT P0, [R3+URZ], R0 ;  /* 0x00000000030075a7 */ /* 0x001064000800017f */
[----:B-1----:R-:W-:Y:S05]  /*23230*/  @!P0 NANOSLEEP.SYNCS 0x989680 ;  /* 0x009896800000895d */ /* 0x002fea0003900000 */
[----:B------:R-:W1:Y:S02]  /*23240*/  @!P0 SYNCS.PHASECHK.TRANS64 P0, [R3+URZ], R0 ;  /* 0x00000000030085a7 */ /* 0x000e64000800007f */
[----:B-1----:R-:W-:Y:S05]  /*23250*/  @!P0 BRA `(.L_x_567) ;  /* 0xfffffffc00f08947 */ /* 0x002fea000383ffff */
.L_x_562:
[----:B------:R-:W-:Y:S05]  /*23260*/  BSYNC B0 ;  /* 0x0000000000007941 */ /* 0x000fea0003800000 */
.L_x_561:
[----:B------:R-:W-:Y:S05]  /*23270*/  EXIT ;  /* 0x000000000000794d */ /* 0x000fea0003800000 */
.L_x_21:
[----:B-1----:R1:W2:Y:S02]  /*23280*/  SYNCS.PHASECHK.TRANS64.TRYWAIT P1, [R4+URZ], R3 ;  /* 0x00000003040075a7 */ /* 0x0022a4000802017f */
[----:B--2---:R-:W-:Y:S05]  /*23290*/  @!P1 NANOSLEEP.SYNCS 0x989680 ;  /* 0x009896800000995d */ /* 0x004fea0003900000 */
[----:B------:R-:W2:Y:S02]  /*232a0*/  @!P1 SYNCS.PHASECHK.TRANS64 P1, [R4+URZ], R3 ;  /* 0x00000003040095a7 */ /* 0x000ea4000802007f */
[----:B--2---:R-:W-:Y:S05]  /*232b0*/  @!P1 BRA `(.L_x_21) ;  /* 0xfffffffc00f09947 */ /* 0x004fea000383ffff */
[----:B------:R-:W-:Y:S05]  /*232c0*/  BRA `(.L_x_20) ;  /* 0xfffffde4000c7947 */ /* 0x000fea000383ffff */
.L_x_26:
[----:B-1----:R1:W2:Y:S02]  /*232d0*/  SYNCS.PHASECHK.TRANS64.TRYWAIT P1, [R3+URZ], R4 ;  /* 0x00000004030075a7 */ /* 0x0022a4000802017f */
[----:B--2---:R-:W-:Y:S05]  /*232e0*/  @!P1 NANOSLEEP.SYNCS 0x989680 ;  /* 0x009896800000995d */ /* 0x004fea0003900000 */
[----:B------:R-:W2:Y:S02]  /*232f0*/  @!P1 SYNCS.PHASECHK.TRANS64 P1, [R3+URZ], R4 ;  /* 0x00000004030095a7 */ /* 0x000ea4000802007f */
[----:B--2---:R-:W-:Y:S05]  /*23300*/  @!P1 BRA `(.L_x_26) ;  /* 0xfffffffc00f09947 */ /* 0x004fea000383ffff */
[----:B------:R-:W-:Y:S05]  /*23310*/  BRA `(.L_x_25) ;  /* 0xfffffe5800987947 */ /* 0x000fea000383ffff */
.L_x_549:
[----:B------:R-:W-:Y:S01]  /*23320*/  BSSY B1, `(.L_x_568) ;  /* 0x0000006000017945 */ /* 0x000fe20003800000 */
[----:B------:R-:W-:-:S07]  /*23330*/  IMAD.MOV.U32 R15, RZ, RZ, -0x1 ;  /* 0xffffffffff0f7424 */ /* 0x000fce00078e00ff */
[----:B------:R-:W-:Y:S05]  /*23340*/  WARPSYNC.COLLECTIVE R15, `(.L_x_569) ;  /* 0x000000000f0c7348 */ /* 0x000fea0003c00000 */
[----:B------:R-:W-:Y:S02]  /*23350*/  ELECT P6, UR62, PT ;  /* 0x00000000003e782f */ /* 0x000fe400038c0000 */
[----:B------:R-:W-:Y:S01]  /*23360*/  MOV R14, UR62 ;  /* 0x0000003e000e7c02 */ /* 0x000fe20008000f00 */
[----:B------:R-:W-:Y:S10]  /*23370*/  ENDCOLLECTIVE ;  /* 0x000000000000791b */ /* 0x000ff40003800000 */
.L_x_569:
[----:B------:R-:W-:Y:S05]  /*23380*/  BSYNC B1 ;  /* 0x0000000000017941 */ /* 0x000fea0003800000 */
.L_x_568:
[----:B------:R-:W-:Y:S05]  /*23390*/  BRA `(.L_x_570) ;  /* 0xffffffec00d07947 */ /* 0x000fea000383ffff */
.L_x_552:
[----:B0-----:R0:W1:Y:S02]  /*233a0*/  SYNCS.PHASECHK.TRANS64.TRYWAIT P0, [R12+URZ+0x20], R11 ;  /* 0x0000200b0c0075a7 */ /* 0x001064000800017f */
[----:B-1----:R-:W-:Y:S05]  /*233b0*/  @!P0 NANOSLEEP.SYNCS 0x989680 ;  /* 0x009896800000895d */ /* 0x002fea0003900000 */
[----:B------:R-:W1:Y:S02]  /*233c0*/  @!P0 SYNCS.PHASECHK.TRANS64 P0, [R12+URZ+0x20], R11 ;  /* 0x0000200b0c0085a7 */ /* 0x000e64000800007f */
[----:B-1----:R-:W-:Y:S05]  /*233d0*/  @!P0 BRA `(.L_x_552) ;  /* 0xfffffffc00f08947 */ /* 0x002fea000383ffff */
[----:B------:R-:W-:Y:S05]  /*233e0*/  BRA `(.L_x_571) ;  /* 0xfffffff0000c7947 */ /* 0x000fea000383ffff */
.L_x_560:
[----:B------:R-:W-:Y:S01]  /*233f0*/  BSSY B0, `(.L_x_572) ;  /* 0x0000006000007945 */ /* 0x000fe20003800000 */
[----:B------:R-:W-:-:S07]  /*23400*/  IMAD.MOV.U32 R15, RZ, RZ, -0x1 ;  /* 0xffffffffff0f7424 */ /* 0x000fce00078e00ff */
[----:B------:R-:W-:Y:S05]  /*23410*/  WARPSYNC.COLLECTIVE R15, `(.L_x_573) ;  /* 0x000000000f0c7348 */ /* 0x000fea0003c00000 */
[----:B------:R-:W-:Y:S02]  /*23420*/  ELECT P6, UR62, PT ;  /* 0x00000000003e782f */ /* 0x000fe400038c0000 */
[----:B------:R-:W-:Y:S01]  /*23430*/  MOV R14, UR62 ;  /* 0x0000003e000e7c02 */ /* 0x000fe20008000f00 */
[----:B------:R-:W-:Y:S10]  /*23440*/  ENDCOLLECTIVE ;  /* 0x000000000000791b */ /* 0x000ff40003800000 */
.L_x_573:
[----:B------:R-:W-:Y:S05]  /*23450*/  BSYNC B0 ;  /* 0x0000000000007941 */ /* 0x000fea0003800000 */
.L_x_572:
[----:B------:R-:W-:Y:S05]  /*23460*/  BRA `(.L_x_574) ;  /* 0xfffffff800cc7947 */ /* 0x000fea000383ffff */
.L_x_564:
[----:B0-----:R0:W1:Y:S02]  /*23470*/  SYNCS.PHASECHK.TRANS64.TRYWAIT P0, [R5+URZ], R0 ;  /* 0x00000000050075a7 */ /* 0x001064000800017f */
[----:B-1----:R-:W-:Y:S05]  /*23480*/  @!P0 NANOSLEEP.SYNCS 0x989680 ;  /* 0x009896800000895d */ /* 0x002fea0003900000 */
[----:B------:R-:W1:Y:S02]  /*23490*/  @!P0 SYNCS.PHASECHK.TRANS64 P0, [R5+URZ], R0 ;  /* 0x00000000050085a7 */ /* 0x000e64000800007f */
[----:B-1----:R-:W-:Y:S05]  /*234a0*/  @!P0 BRA `(.L_x_564) ;  /* 0xfffffffc00f08947 */ /* 0x002fea000383ffff */
[----:B------:R-:W-:Y:S05]  /*234b0*/  BRA `(.L_x_575) ;  /* 0xfffffff800f47947 */ /* 0x000fea000383ffff */
.L_x_565:
[----:B0-----:R0:W1:Y:S02]  /*234c0*/  SYNCS.PHASECHK.TRANS64.TRYWAIT P0, [R5+URZ], R0 ;  /* 0x00000000050075a7 */ /* 0x001064000800017f */
[----:B-1----:R-:W-:Y:S05]  /*234d0*/  @!P0 NANOSLEEP.SYNCS 0x989680 ;  /* 0x009896800000895d */ /* 0x002fea0003900000 */
[----:B------:R-:W1:Y:S02]  /*234e0*/  @!P0 SYNCS.PHASECHK.TRANS64 P0, [R5+URZ], R0 ;  /* 0x00000000050085a7 */ /* 0x000e64000800007f */
[----:B-1----:R-:W-:Y:S05]  /*234f0*/  @!P0 BRA `(.L_x_565) ;  /* 0xfffffffc00f08947 */ /* 0x002fea000383ffff */
[----:B------:R-:W-:Y:S05]  /*23500*/  BRA `(.L_x_576) ;  /* 0xfffffffc00047947 */ /* 0x000fea000383ffff */
.L_x_566:
[----:B0-----:R0:W1:Y:S02]  /*23510*/  SYNCS.PHASECHK.TRANS64.TRYWAIT P0, [R5+URZ], R0 ;  /* 0x00000000050075a7 */ /* 0x001064000800017f */
[----:B-1----:R-:W-:Y:S05]  /*23520*/  @!P0 NANOSLEEP.SYNCS 0x989680 ;  /* 0x009896800000895d */ /* 0x002fea0003900000 */
[----:B------:R-:W1:Y:S02]  /*23530*/  @!P0 SYNCS.PHASECHK.TRANS64 P0, [R5+URZ], R0 ;  /* 0x00000000050085a7 */ /* 0x000e64000800007f */
[----:B-1----:R-:W-:Y:S05]  /*23540*/  @!P0 BRA `(.L_x_566) ;  /* 0xfffffffc00f08947 */ /* 0x002fea000383ffff */
[----:B------:R-:W-:Y:S05]  /*23550*/  BRA `(.L_x_577) ;  /* 0xfffffffc00147947 */ /* 0x000fea000383ffff */
.L_x_578:
[----:B------:R-:W-:-:S00]  /*23560*/  BRA `(.L_x_578) ;  /* 0xfffffffc00fc7947 */ /* 0x000fc0000383ffff */
[----:B------:R-:W-:-:S00]  /*23570*/  NOP ;  /* 0x0000000000007918 */ /* 0x000fc00000000000 */
        /* <DEDUP_REMOVED lines=8> */
.L_x_579:


//--------------------- .nv.global.init           --------------------------
	.section	.nv.global.init,"aw",@progbits
.nv.global.init:
	.type		$str$22,@object
	.size		$str$22,($str$23 - $str$22)
$str$22:
        /*0000*/ 	.byte	0x6b, 0x5f, 0x74, 0x69, 0x6c, 0x65, 0x5f, 0x63, 0x6f, 0x75, 0x6e, 0x74, 0x20, 0x3e, 0x3d, 0x20
        /*0010*/ 	.byte	0x31, 0x00
	.type		$str$23,@object
	.size		$str$23,(__unnamed_1 - $str$23)
$str$23:
        /*0012*/ 	.byte	0x2f, 0x74, 0x6d, 0x70, 0x2f, 0x63, 0x75, 0x74, 0x6c, 0x61, 0x73, 0x73, 0x5f, 0x73, 0x77, 0x65
        /*0022*/ 	.byte	0x65, 0x70, 0x5f, 0x73, 0x72, 0x63, 0x2f, 0x69, 0x6e, 0x63, 0x6c, 0x75, 0x64, 0x65, 0x2f, 0x63
        /*0032*/ 	.byte	0x75, 0x74, 0x6c, 0x61, 0x73, 0x73, 0x2f, 0x67, 0x65, 0x6d, 0x6d, 0x2f, 0x63, 0x6f, 0x6c, 0x6c
        /*0042*/ 	.byte	0x65, 0x63, 0x74, 0x69, 0x76, 0x65, 0x2f, 0x73, 0x6d, 0x39, 0x30, 0x5f, 0x6d, 0x6d, 0x61, 0x5f
        /*0052*/ 	.byte	0x74, 0x6d, 0x61, 0x5f, 0x67, 0x6d, 0x6d, 0x61, 0x5f, 0x73, 0x73, 0x5f, 0x77, 0x61, 0x72, 0x70
        /*0062*/ 	.byte	0x73, 0x70, 0x65, 0x63, 0x69, 0x61, 0x6c, 0x69, 0x7a, 0x65, 0x64, 0x2e, 0x68, 0x70, 0x70, 0x00
	.type		__unnamed_1,@object
	.size		__unnamed_1,(.L_0 - __unnamed_1)
__unnamed_1:
        /* <DEDUP_REMOVED lines=179> */
        /*0ba2*/ 	.byte	0x74, 0x69, 0x74, 0x79, 0x5d, 0x00
.L_0:


//--------------------- .nv.shared._ZN7cutlass13device_kernelINS_4gemm6kernel13GemmUniversalIN4cute5tupleIJiiiiEEENS1_10collective13CollectiveMmaINS1_34MainloopSm90TmaGmmaWarpSpecializedILi4ENS5_IJNS4_1CILi2EEESB_NSA_ILi1EEEEEENS1_35KernelTmaWarpSpecializedCooperativeEEENS5_IJNSA_ILi256EEESG_NSA_ILi64EEEEEENS_10tfloat32_tENS5_IJlSC_lEEESJ_SK_NS4_8TiledMMAINS4_8MMA_AtomIJNS4_4SM904GMMA30MMA_64x256x8_F32TF32TF32_SS_TNILNSO_7ScaleInE1ELSQ_1EEEEEENS4_6LayoutINS5_IJSB_SC_SC_EEENS5_IJSC_NSA_ILi0EEESV_EEEEENS5_IJNS4_10UnderscoreESY_SY_EEEEENS4_23SM90_TMA_LOAD_MULTICASTENS4_14ComposedLayoutINS4_7SwizzleILi3ELi4ELi3EEENS4_18smem_ptr_flag_bitsILi32EEENST_INS5_IJNSA_ILi8EEENSA_ILi32EEEEEENS5_IJS18_SC_EEEEEEEvNS4_8identityES11_S1C_vS1D_EENS_8epilogue10collective6detail29Sm90TmaWarpSpecializedAdapterINS1G_15DefaultEpilogueISJ_SK_SK_NS1F_6thread17LinearCombinationISJ_Li1EffLNS1K_9ScaleType4KindE0ELNS_15FloatRoundStyleE2ESJ_EENS1_15EpilogueDefaultEEEEEvvEEEEvNT_6ParamsE --------------------------
	.section	.nv.shared._ZN7cutlass13device_kernelINS_4gemm6kernel13GemmUniversalIN4cute5tupleIJiiiiEEENS1_10collective13CollectiveMmaINS1_34MainloopSm90TmaGmmaWarpSpecializedILi4ENS5_IJNS4_1CILi2EEESB_NSA_ILi1EEEEEENS1_35KernelTmaWarpSpecializedCooperativeEEENS5_IJNSA_ILi256EEESG_NSA_ILi64EEEEEENS_10tfloat32_tENS5_IJlSC_lEEESJ_SK_NS4_8TiledMMAINS4_8MMA_AtomIJNS4_4SM904GMMA30MMA_64x256x8_F32TF32TF32_SS_TNILNSO_7ScaleInE1ELSQ_1EEEEEENS4_6LayoutINS5_IJSB_SC_SC_EEENS5_IJSC_NSA_ILi0EEESV_EEEEENS5_IJNS4_10UnderscoreESY_SY_EEEEENS4_23SM90_TMA_LOAD_MULTICASTENS4_14ComposedLayoutINS4_7SwizzleILi3ELi4ELi3EEENS4_18smem_ptr_flag_bitsILi32EEENST_INS5_IJNSA_ILi8EEENSA_ILi32EEEEEENS5_IJS18_SC_EEEEEEEvNS4_8identityES11_S1C_vS1D_EENS_8epilogue10collective6detail29Sm90TmaWarpSpecializedAdapterINS1G_15DefaultEpilogueISJ_SK_SK_NS1F_6thread17LinearCombinationISJ_Li1EffLNS1K_9ScaleType4KindE0ELNS_15FloatRoundStyleE2ESJ_EENS1_15EpilogueDefaultEEEEEvvEEEEvNT_6ParamsE,"aw",@nobits
	.sectionflags	@""
	.align	16
	.zero		1024


//--------------------- .nv.shared.reserved.0     --------------------------
	.section	.nv.shared.reserved.0,"aw",@nobits
	.weak		__nv_reservedSMEM_offset_0_alias
	.size		__nv_reservedSMEM_offset_0_alias, 0, 0
	.other		__nv_reservedSMEM_offset_0_alias,@"STO_CUDA_RESERVED_SHARED STV_DEFAULT"
__nv_reservedSMEM_offset_0_alias:
	.zero		0


//--------------------- .nv.global                --------------------------
	.section	.nv.global,"aw",@nobits
.nv.global:
	.type		_ZN39_INTERNAL_e249ad61_4_k_cu_8fccd402_69234cute1_E,@object
	.size		_ZN39_INTERNAL_e249ad61_4_k_cu_8fccd402_69234cute1_E,(_ZN39_INTERNAL_e249ad61_4_k_cu_8fccd402_69234cuda3std3__45__cpo6cbeginE - _ZN39_INTERNAL_e249ad61_4_k_cu_8fccd402_69234cute1_E)
_ZN39_INTERNAL_e249ad61_4_k_cu_8fccd402_69234cute1_E:
	.zero		1
	.type		_ZN39_INTERNAL_e249ad61_4_k_cu_8fccd402_69234cuda3std3__45__cpo6cbeginE,@object
	.size		_ZN39_INTERNAL_e249ad61_4_k_cu_8fccd402_69234cuda3std3__45__cpo6cbeginE,(_ZN39_INTERNAL_e249ad61_4_k_cu_8fccd402_69234cuda3std3__48in_placeE - _ZN39_INTERNAL_e249ad61_4_k_cu_8fccd402_69234cuda3std3__45__cpo6cbeginE)
_ZN39_INTERNAL_e249ad61_4_k_cu_8fccd402_69234cuda3std3__45__cpo6cbeginE:
	.zero		1
	.type		_ZN39_INTERNAL_e249ad61_4_k_cu_8fccd402_69234cuda3std3__48in_placeE,@object
	.size		_ZN39_INTERNAL_e249ad61_4_k_cu_8fccd402_69234cuda3std3__48in_placeE,(_ZN39_INTERNAL_e249ad61_4_k_cu_8fccd402_69234cuda3std6ranges3__45__cpo9iter_moveE - _ZN39_INTERNAL_e249ad61_4_k_cu_8fccd402_69234cuda3std3__48in_placeE)
_ZN39_INTERNAL_e249ad61_4_k_cu_8fccd402_69234cuda3std3__48in_placeE:
	.zero		1
	.type		_ZN39_INTERNAL_e249ad61_4_k_cu_8fccd402_69234cuda3std6ranges3__45__cpo9iter_moveE,@object
	.size		_ZN39_INTERNAL_e249ad61_4_k_cu_8fccd402_69234cuda3std6ranges3__45__cpo9iter_moveE,(_ZN39_INTERNAL_e249ad61_4_k_cu_8fccd402_69234cuda3std3__45__cpo5beginE - _ZN39_INTERNAL_e249ad61_4_k_cu_8fccd402_69234cuda3std6ranges3__45__cpo9iter_moveE)
_ZN39_INTERNAL_e249ad61_4_k_cu_8fccd402_69234cuda3std6ranges3__45__cpo9iter_moveE:
	.zero		1
	.type		_ZN39_INTERNAL_e249ad61_4_k_cu_8fccd402_69234cuda3std3__45__cpo5beginE,@object
	.size		_ZN39_INTERNAL_e249ad61_4_k_cu_8fccd402_69234cuda3std3__45__cpo5beginE,(_ZN39_INTERNAL_e249ad61_4_k_cu_8fccd402_69234cuda3std3__441_GLOBAL__N__e249ad61_4_k_cu_8fccd402_69236ignoreE - _ZN39_INTERNAL_e249ad61_4_k_cu_8fccd402_69234cuda3std3__45__cpo5beginE)
_ZN39_INTERNAL_e249ad61_4_k_cu_8fccd402_69234cuda3std3__45__cpo5beginE:
	.zero		1
	.type		_ZN39_INTERNAL_e249ad61_4_k_cu_8fccd402_69234cuda3std3__441_GLOBAL__N__e249ad61_4_k_cu_8fccd402_69236ignoreE,@object
	.size		_ZN39_INTERNAL_e249ad61_4_k_cu_8fccd402_69234cuda3std3__441_GLOBAL__N__e249ad61_4_k_cu_8fccd402_69236ignoreE,(_ZN39_INTERNAL_e249ad61_4_k_cu_8fccd402_69234cute7productE - _ZN39_INTERNAL_e249ad61_4_k_cu_8fccd402_69234cuda3std3__441_GLOBAL__N__e249ad61_4_k_cu_8fccd402_69236ignoreE)
_ZN39_INTERNAL_e249ad61_4_k_cu_8fccd402_69234cuda3std3__441_GLOBAL__N__e249ad61_4_k_cu_8fccd402_69236ignoreE:
	.zero		1
	.type		_ZN39_INTERNAL_e249ad61_4_k_cu_8fccd402_69234cute7productE,@object
	.size		_ZN39_INTERNAL_e249ad61_4_k_cu_8fccd402_69234cute7productE,(_ZN39_INTERNAL_e249ad61_4_k_cu_8fccd402_69234cuda3std3__45__cpo3endE - _ZN39_INTERNAL_e249ad61_4_k_cu_8fccd402_69234cute7productE)
_ZN39_INTERNAL_e249ad61_4_k_cu_8fccd402_69234cute7productE:
	.zero		1
	.type		_ZN39_INTERNAL_e249ad61_4_k_cu_8fccd402_69234cuda3std3__45__cpo3endE,@object
	.size		_ZN39_INTERNAL_e249ad61_4_k_cu_8fccd402_69234cuda3std3__45__cpo3endE,(_ZN39_INTERNAL_e249ad61_4_k_cu_8fccd402_69234cuda3std3__419piecewise_constructE - _ZN39_INTERNAL_e249ad61_4_k_cu_8fccd402_69234cuda3std3__45__cpo3endE)
_ZN39_INTERNAL_e249ad61_4_k_cu_8fccd402_69234cuda3std3__45__cpo3endE:
	.zero		1
	.type		_ZN39_INTERNAL_e249ad61_4_k_cu_8fccd402_69234cuda3std3__419piecewise_constructE,@object
	.size		_ZN39_INTERNAL_e249ad61_4_k_cu_8fccd402_69234cuda3std3__419piecewise_constructE,(_ZN39_INTERNAL_e249ad61_4_k_cu_8fccd402_69234cuda3std3__45__cpo4cendE - _ZN39_INTERNAL_e249ad61_4_k_cu_8fccd402_69234cuda3std3__419piecewise_constructE)
_ZN39_INTERNAL_e249ad61_4_k_cu_8fccd402_69234cuda3std3__419piecewise_constructE:
	.zero		1
	.type		_ZN39_INTERNAL_e249ad61_4_k_cu_8fccd402_69234cuda3std3__45__cpo4cendE,@object
	.size		_ZN39_INTERNAL_e249ad61_4_k_cu_8fccd402_69234cuda3std3__45__cpo4cendE,(_ZN39_INTERNAL_e249ad61_4_k_cu_8fccd402_69234cuda3std6ranges3__45__cpo4swapE - _ZN39_INTERNAL_e249ad61_4_k_cu_8fccd402_69234cuda3std3__45__cpo4cendE)
_ZN39_INTERNAL_e249ad61_4_k_cu_8fccd402_69234cuda3std3__45__cpo4cendE:
	.zero		1
	.type		_ZN39_INTERNAL_e249ad61_4_k_cu_8fccd402_69234cuda3std6ranges3__45__cpo4swapE,@object
	.size		_ZN39_INTERNAL_e249ad61_4_k_cu_8fccd402_69234cuda3std6ranges3__45__cpo4swapE,(.L_8 - _ZN39_INTERNAL_e249ad61_4_k_cu_8fccd402_69234cuda3std6ranges3__45__cpo4swapE)
_ZN39_INTERNAL_e249ad61_4_k_cu_8fccd402_69234cuda3std6ranges3__45__cpo4swapE:
	.zero		1
.L_8:


//--------------------- .nv.constant0._ZN7cutlass13device_kernelINS_4gemm6kernel13GemmUniversalIN4cute5tupleIJiiiiEEENS1_10collective13CollectiveMmaINS1_34MainloopSm90TmaGmmaWarpSpecializedILi4ENS5_IJNS4_1CILi2EEESB_NSA_ILi1EEEEEENS1_35KernelTmaWarpSpecializedCooperativeEEENS5_IJNSA_ILi256EEESG_NSA_ILi64EEEEEENS_10tfloat32_tENS5_IJlSC_lEEESJ_SK_NS4_8TiledMMAINS4_8MMA_AtomIJNS4_4SM904GMMA30MMA_64x256x8_F32TF32TF32_SS_TNILNSO_7ScaleInE1ELSQ_1EEEEEENS4_6LayoutINS5_IJSB_SC_SC_EEENS5_IJSC_NSA_ILi0EEESV_EEEEENS5_IJNS4_10UnderscoreESY_SY_EEEEENS4_23SM90_TMA_LOAD_MULTICASTENS4_14ComposedLayoutINS4_7SwizzleILi3ELi4ELi3EEENS4_18smem_ptr_flag_bitsILi32EEENST_INS5_IJNSA_ILi8EEENSA_ILi32EEEEEENS5_IJS18_SC_EEEEEEEvNS4_8identityES11_S1C_vS1D_EENS_8epilogue10collective6detail29Sm90TmaWarpSpecializedAdapterINS1G_15DefaultEpilogueISJ_SK_SK_NS1F_6thread17LinearCombinationISJ_Li1EffLNS1K_9ScaleType4KindE0ELNS_15FloatRoundStyleE2ESJ_EENS1_15EpilogueDefaultEEEEEvvEEEEvNT_6ParamsE --------------------------
	.section	.nv.constant0._ZN7cutlass13device_kernelINS_4gemm6kernel13GemmUniversalIN4cute5tupleIJiiiiEEENS1_10collective13CollectiveMmaINS1_34MainloopSm90TmaGmmaWarpSpecializedILi4ENS5_IJNS4_1CILi2EEESB_NSA_ILi1EEEEEENS1_35KernelTmaWarpSpecializedCooperativeEEENS5_IJNSA_ILi256EEESG_NSA_ILi64EEEEEENS_10tfloat32_tENS5_IJlSC_lEEESJ_SK_NS4_8TiledMMAINS4_8MMA_AtomIJNS4_4SM904GMMA30MMA_64x256x8_F32TF32TF32_SS_TNILNSO_7ScaleInE1ELSQ_1EEEEEENS4_6LayoutINS5_IJSB_SC_SC_EEENS5_IJSC_NSA_ILi0EEESV_EEEEENS5_IJNS4_10UnderscoreESY_SY_EEEEENS4_23SM90_TMA_LOAD_MULTICASTENS4_14ComposedLayoutINS4_7SwizzleILi3ELi4ELi3EEENS4_18smem_ptr_flag_bitsILi32EEENST_INS5_IJNSA_ILi8EEENSA_ILi32EEEEEENS5_IJS18_SC_EEEEEEEvNS4_8identityES11_S1C_vS1D_EENS_8epilogue10collective6detail29Sm90TmaWarpSpecializedAdapterINS1G_15DefaultEpilogueISJ_SK_SK_NS1F_6thread17LinearCombinationISJ_Li1EffLNS1K_9ScaleType4KindE0ELNS_15FloatRoundStyleE2ESJ_EENS1_15EpilogueDefaultEEEEEvvEEEEvNT_6ParamsE,"a",@progbits
	.sectionflags	@""
	.align	4
.nv.constant0._ZN7cutlass13device_kernelINS_4gemm6kernel13GemmUniversalIN4cute5tupleIJiiiiEEENS1_10collective13CollectiveMmaINS1_34MainloopSm90TmaGmmaWarpSpecializedILi4ENS5_IJNS4_1CILi2EEESB_NSA_ILi1EEEEEENS1_35KernelTmaWarpSpecializedCooperativeEEENS5_IJNSA_ILi256EEESG_NSA_ILi64EEEEEENS_10tfloat32_tENS5_IJlSC_lEEESJ_SK_NS4_8TiledMMAINS4_8MMA_AtomIJNS4_4SM904GMMA30MMA_64x256x8_F32TF32TF32_SS_TNILNSO_7ScaleInE1ELSQ_1EEEEEENS4_6LayoutINS5_IJSB_SC_SC_EEENS5_IJSC_NSA_ILi0EEESV_EEEEENS5_IJNS4_10UnderscoreESY_SY_EEEEENS4_23SM90_TMA_LOAD_MULTICASTENS4_14ComposedLayoutINS4_7SwizzleILi3ELi4ELi3EEENS4_18smem_ptr_flag_bitsILi32EEENST_INS5_IJNSA_ILi8EEENSA_ILi32EEEEEENS5_IJS18_SC_EEEEEEEvNS4_8identityES11_S1C_vS1D_EENS_8epilogue10collective6detail29Sm90TmaWarpSpecializedAdapterINS1G_15DefaultEpilogueISJ_SK_SK_NS1F_6thread17LinearCombinationISJ_Li1EffLNS1K_9ScaleType4KindE0ELNS_15FloatRoundStyleE2ESJ_EENS1_15EpilogueDefaultEEEEEvvEEEEvNT_6ParamsE:
	.zero		1664


//--------------------- SYMBOLS --------------------------

	.type		.nv.reservedSmem.offset0,@object
	.size		.nv.reservedSmem.offset0,0x4
	.type		__assertfail,@function
